	.headerflags	@"EF_CUDA_TEXMODE_UNIFIED EF_CUDA_64BIT_ADDRESS EF_CUDA_SM86 EF_CUDA_VIRTUAL_SM(EF_CUDA_SM86)"
	.elftype	@"ET_EXEC"


//--------------------- .nv.info                  --------------------------
	.section	.nv.info,"",@"SHT_CUDA_INFO"
	.align	4


	//----- nvinfo : EIATTR_REGCOUNT
	.align		4
        /*0000*/ 	.byte	0x04, 0x2f
        /*0002*/ 	.short	(.L_1 - .L_0)
	.align		4
.L_0:
        /*0004*/ 	.word	index@(triton_mm_plus_mm)
        /*0008*/ 	.word	0x0000004a


	//----- nvinfo : EIATTR_MAX_STACK_SIZE
	.align		4
.L_1:
        /*000c*/ 	.byte	0x04, 0x23
        /*000e*/ 	.short	(.L_3 - .L_2)
	.align		4
.L_2:
        /*0010*/ 	.word	index@(triton_mm_plus_mm)
        /*0014*/ 	.word	0x00000000


	//----- nvinfo : EIATTR_MIN_STACK_SIZE
	.align		4
.L_3:
        /*0018*/ 	.byte	0x04, 0x12
        /*001a*/ 	.short	(.L_5 - .L_4)
	.align		4
.L_4:
        /*001c*/ 	.word	index@(triton_mm_plus_mm)
        /*0020*/ 	.word	0x00000000


	//----- nvinfo : EIATTR_FRAME_SIZE
	.align		4
.L_5:
        /*0024*/ 	.byte	0x04, 0x11
        /*0026*/ 	.short	(.L_7 - .L_6)
	.align		4
.L_6:
        /*0028*/ 	.word	index@(triton_mm_plus_mm)
        /*002c*/ 	.word	0x00000000
.L_7:


//--------------------- .nv.info.triton_mm_plus_mm --------------------------
	.section	.nv.info.triton_mm_plus_mm,"",@"SHT_CUDA_INFO"
	.align	4


	//----- nvinfo : EIATTR_CUDA_API_VERSION
	.align		4
        /*0000*/ 	.byte	0x04, 0x37
        /*0002*/ 	.short	(.L_9 - .L_8)
.L_8:
        /*0004*/ 	.word	0x0000007b


	//----- nvinfo : EIATTR_SW2861232_WAR
	.align		4
.L_9:
        /*0008*/ 	.byte	0x01, 0x35
	.zero		2


	//----- nvinfo : EIATTR_PARAM_CBANK
	.align		4
        /*000c*/ 	.byte	0x04, 0x0a
        /*000e*/ 	.short	(.L_11 - .L_10)
	.align		4
.L_10:
        /*0010*/ 	.word	index@(.nv.constant0.triton_mm_plus_mm)
        /*0014*/ 	.short	0x0160
        /*0016*/ 	.short	0x002c


	//----- nvinfo : EIATTR_CBANK_PARAM_SIZE
	.align		4
.L_11:
        /*0018*/ 	.byte	0x03, 0x19
        /*001a*/ 	.short	0x002c


	//----- nvinfo : EIATTR_KPARAM_INFO
	.align		4
        /*001c*/ 	.byte	0x04, 0x17
        /*001e*/ 	.short	(.L_13 - .L_12)
.L_12:
        /*0020*/ 	.word	0x00000000
        /*0024*/ 	.short	0x0005
        /*0026*/ 	.short	0x0028
        /*0028*/ 	.byte	0x00, 0xf0, 0x11, 0x00


	//----- nvinfo : EIATTR_KPARAM_INFO
	.align		4
.L_13:
        /*002c*/ 	.byte	0x04, 0x17
        /*002e*/ 	.short	(.L_15 - .L_14)
.L_14:
        /*0030*/ 	.word	0x00000000
        /*0034*/ 	.short	0x0004
        /*0036*/ 	.short	0x0020
        /*0038*/ 	.byte	0x00, 0xf0, 0x21, 0x00


	//----- nvinfo : EIATTR_KPARAM_INFO
	.align		4
.L_15:
        /*003c*/ 	.byte	0x04, 0x17
        /*003e*/ 	.short	(.L_17 - .L_16)
.L_16:
        /*0040*/ 	.word	0x00000000
        /*0044*/ 	.short	0x0003
        /*0046*/ 	.short	0x0018
        /*0048*/ 	.byte	0x00, 0xf0, 0x21, 0x00


	//----- nvinfo : EIATTR_KPARAM_INFO
	.align		4
.L_17:
        /*004c*/ 	.byte	0x04, 0x17
        /*004e*/ 	.short	(.L_19 - .L_18)
.L_18:
        /*0050*/ 	.word	0x00000000
        /*0054*/ 	.short	0x0002
        /*0056*/ 	.short	0x0010
        /*0058*/ 	.byte	0x00, 0xf0, 0x21, 0x00


	//----- nvinfo : EIATTR_KPARAM_INFO
	.align		4
.L_19:
        /*005c*/ 	.byte	0x04, 0x17
        /*005e*/ 	.short	(.L_21 - .L_20)
.L_20:
        /*0060*/ 	.word	0x00000000
        /*0064*/ 	.short	0x0001
        /*0066*/ 	.short	0x0008
        /*0068*/ 	.byte	0x00, 0xf0, 0x21, 0x00


	//----- nvinfo : EIATTR_KPARAM_INFO
	.align		4
.L_21:
        /*006c*/ 	.byte	0x04, 0x17
        /*006e*/ 	.short	(.L_23 - .L_22)
.L_22:
        /*0070*/ 	.word	0x00000000
        /*0074*/ 	.short	0x0000
        /*0076*/ 	.short	0x0000
        /*0078*/ 	.byte	0x00, 0xf0, 0x21, 0x00


	//----- nvinfo : EIATTR_MAXREG_COUNT
	.align		4
.L_23:
        /*007c*/ 	.byte	0x03, 0x1b
        /*007e*/ 	.short	0x00ff


	//----- nvinfo : EIATTR_EXIT_INSTR_OFFSETS
	.align		4
        /*0080*/ 	.byte	0x04, 0x1c
        /*0082*/ 	.short	(.L_25 - .L_24)


	//   ....[0]....
.L_24:
        /*0084*/ 	.word	0x00000020


	//   ....[1]....
        /*0088*/ 	.word	0x000038a0


	//   ....[2]....
        /*008c*/ 	.word	0x000038d0


	//----- nvinfo : EIATTR_MAX_THREADS
	.align		4
.L_25:
        /*0090*/ 	.byte	0x04, 0x05
        /*0092*/ 	.short	(.L_27 - .L_26)
.L_26:
        /*0094*/ 	.word	0x00000100
        /*0098*/ 	.word	0x00000001
        /*009c*/ 	.word	0x00000001
.L_27:


//--------------------- .nv.rel.action            --------------------------
	.section	.nv.rel.action,"",@"SHT_CUDA_RELOCINFO"
	.align	8
	.sectionentsize	8
        /*0000*/ 	.byte	0x73, 0x00, 0x00, 0x00, 0x00, 0x00, 0x00, 0x00, 0x00, 0x00, 0x00, 0x11, 0x25, 0x00, 0x05, 0x36


//--------------------- .nv.constant0.triton_mm_plus_mm --------------------------
	.section	.nv.constant0.triton_mm_plus_mm,"a",@progbits
	.align	4
.nv.constant0.triton_mm_plus_mm:
	.zero		396


//--------------------- .text.triton_mm_plus_mm   --------------------------
	.section	.text.triton_mm_plus_mm,"ax",@progbits
	.sectionflags	@"SHF_BARRIERS=1"
	.sectioninfo	@"SHI_REGISTERS=74"
	.align	128
        .global         triton_mm_plus_mm
        .type           triton_mm_plus_mm,@function
        .size           triton_mm_plus_mm,(.L_x_5 - triton_mm_plus_mm)
        .other          triton_mm_plus_mm,@"STO_CUDA_ENTRY STV_DEFAULT"
triton_mm_plus_mm:
.text.triton_mm_plus_mm:
[----:B------:R-:W-:-:S02]  /*0000*/  MOV R1, c[0x0][0x28] ;  /* 0x00000a0000017a02 */ /* 0x000fc40000000f00 */
[----:B------:R-:W-:-:S13]  /*0010*/  ISETP.NE.AND P0, PT, RZ, c[0x0][0x188], PT ;  /* 0x00006200ff007a0c */ /* 0x000fda0003f05270 */
[----:B------:R-:W-:Y:S05]  /*0020*/  @!P0 EXIT ;  /* 0x000000000000894d */ /* 0x000fea0003800000 */
[----:B------:R-:W1:Y:S01]  /*0030*/  S2R R11, SR_CTAID.X ;  /* 0x00000000000b7919 */ /* 0x000e620000002500 */
[----:B------:R-:W-:Y:S01]  /*0040*/  MOV R0, 0x1f ;  /* 0x0000001f00007802 */ /* 0x000fe20000000f00 */
[----:B------:R-:W-:Y:S01]  /*0050*/  ULDC.64 UR8, c[0x0][0x118] ;  /* 0x0000460000087ab9 */ /* 0x000fe20000000a00 */
[----:B------:R-:W-:Y:S01]  /*0060*/  IABS R10, c[0x0][0x188] ;  /* 0x00006200000a7a13 */ /* 0x000fe20000000000 */
[----:B------:R-:W2:Y:S01]  /*0070*/  S2R R56, SR_TID.X ;  /* 0x0000000000387919 */ /* 0x000ea20000002100 */
[----:B------:R-:W-:Y:S01]  /*0080*/  IADD3 R0, R0, c[0x0][0x188], RZ ;  /* 0x0000620000007a10 */ /* 0x000fe20007ffe0ff */
[----:B------:R-:W-:Y:S01]  /*0090*/  CS2R R30, SRZ ;  /* 0x00000000001e7805 */ /* 0x000fe2000001ff00 */
[----:B------:R-:W-:Y:S01]  /*00a0*/  MOV R52, 0x4 ;  /* 0x0000000400347802 */ /* 0x000fe20000000f00 */
[----:B------:R-:W-:Y:S01]  /*00b0*/  CS2R R28, SRZ ;  /* 0x00000000001c7805 */ /* 0x000fe2000001ff00 */
[----:B------:R-:W-:Y:S01]  /*00c0*/  SHF.R.S32.HI R3, RZ, 0x1f, R0 ;  /* 0x0000001fff037819 */ /* 0x000fe20000011400 */
[----:B------:R-:W-:Y:S01]  /*00d0*/  UMOV UR4, URZ ;  /* 0x0000003f00047c82 */ /* 0x000fe20008000000 */
[----:B------:R-:W-:Y:S01]  /*00e0*/  MOV R50, 0x2 ;  /* 0x0000000200327802 */ /* 0x000fe20000000f00 */
[----:B------:R-:W-:Y:S01]  /*00f0*/  UMOV UR6, 0x3000 ;  /* 0x0000300000067882 */ /* 0x000fe20000000000 */
[----:B------:R-:W-:Y:S01]  /*0100*/  LEA.HI R3, R3, R0, RZ, 0x5 ;  /* 0x0000000003037211 */ /* 0x000fe200078f28ff */
[----:B------:R-:W-:Y:S01]  /*0110*/  UMOV UR5, URZ ;  /* 0x0000003f00057c82 */ /* 0x000fe20008000000 */
[----:B------:R-:W-:-:S02]  /*0120*/  MOV R48, 0xffffffe0 ;  /* 0xffffffe000307802 */ /* 0x000fc40000000f00 */
[----:B------:R-:W-:Y:S02]  /*0130*/  MOV R43, RZ ;  /* 0x000000ff002b7202 */ /* 0x000fe40000000f00 */
[----:B------:R-:W-:Y:S02]  /*0140*/  MOV R39, RZ ;  /* 0x000000ff00277202 */ /* 0x000fe40000000f00 */
[----:B------:R-:W-:Y:S02]  /*0150*/  MOV R41, RZ ;  /* 0x000000ff00297202 */ /* 0x000fe40000000f00 */
[----:B------:R-:W-:Y:S02]  /*0160*/  MOV R33, RZ ;  /* 0x000000ff00217202 */ /* 0x000fe40000000f00 */
[----:B-1----:R-:W-:Y:S02]  /*0170*/  SHF.R.S32.HI R2, RZ, 0x1f, R11 ;  /* 0x0000001fff027819 */ /* 0x002fe4000001140b */
[----:B------:R-:W-:-:S02]  /*0180*/  IABS R9, R11 ;  /* 0x0000000b00097213 */ /* 0x000fc40000000000 */
[----:B------:R-:W-:Y:S02]  /*0190*/  LEA.HI R2, R2, R11, RZ, 0x3 ;  /* 0x0000000b02027211 */ /* 0x000fe400078f18ff */
[----:B------:R-:W-:Y:S02]  /*01a0*/  ISETP.GE.AND P1, PT, R11, RZ, PT ;  /* 0x000000ff0b00720c */ /* 0x000fe40003f26270 */
[----:B------:R-:W-:Y:S02]  /*01b0*/  LOP3.LUT R0, R2, 0xfffffff8, RZ, 0xc0, !PT ;  /* 0xfffffff802007812 */ /* 0x000fe400078ec0ff */
[----:B--2---:R-:W-:Y:S02]  /*01c0*/  SHF.R.U32.HI R59, RZ, 0x3, R56 ;  /* 0x00000003ff3b7819 */ /* 0x004fe40000011638 */
[----:B------:R-:W-:Y:S02]  /*01d0*/  LEA.HI.SX32 R3, R3, -R0, 0x1b ;  /* 0x8000000003037211 */ /* 0x000fe400078fdaff */
[----:B------:R-:W-:-:S02]  /*01e0*/  SGXT.U32 R59, R59, 0x5 ;  /* 0x000000053b3b781a */ /* 0x000fc40000000000 */
[----:B------:R-:W-:Y:S02]  /*01f0*/  IMNMX R5, R3, 0x8, PT ;  /* 0x0000000803057817 */ /* 0x000fe40003800200 */
[----:B------:R-:W-:Y:S02]  /*0200*/  SHF.L.U32 R57, R56, 0x2, RZ ;  /* 0x0000000238397819 */ /* 0x000fe400000006ff */
[-C--:B------:R-:W-:Y:S02]  /*0210*/  IABS R13, R5.reuse ;  /* 0x00000005000d7213 */ /* 0x080fe40000000000 */
[----:B------:R-:W-:Y:S02]  /*0220*/  IABS R8, R5 ;  /* 0x0000000500087213 */ /* 0x000fe40000000000 */
[----:B------:R-:W1:Y:S01]  /*0230*/  I2F.RP R4, R13 ;  /* 0x0000000d00047306 */ /* 0x000e620000209400 */
[----:B------:R-:W-:Y:S02]  /*0240*/  LOP3.LUT R57, R57, 0x1c, RZ, 0xc0, !PT ;  /* 0x0000001c39397812 */ /* 0x000fe400078ec0ff */
[----:B------:R-:W-:-:S02]  /*0250*/  IADD3 R15, RZ, -R8, RZ ;  /* 0x80000008ff0f7210 */ /* 0x000fc40007ffe0ff */
[----:B------:R-:W-:Y:S02]  /*0260*/  LEA R55, R59, R57, 0x5 ;  /* 0x000000393b377211 */ /* 0x000fe400078e28ff */
[C---:B------:R-:W-:Y:S02]  /*0270*/  LOP3.LUT R66, R56.reuse, 0x7, RZ, 0xc0, !PT ;  /* 0x0000000738427812 */ /* 0x040fe400078ec0ff */
[----:B------:R-:W-:Y:S02]  /*0280*/  SHF.L.U32 R55, R55, 0x2, RZ ;  /* 0x0000000237377819 */ /* 0x000fe400000006ff */
[----:B------:R-:W-:Y:S01]  /*0290*/  SHF.L.U32 R53, R56, 0x1, RZ ;  /* 0x0000000138357819 */ /* 0x000fe200000006ff */
[----:B------:R-:W-:Y:S01]  /*02a0*/  IMAD.WIDE.U32 R66, R66, 0x10, RZ ;  /* 0x0000001042427825 */ /* 0x000fe200078e00ff */
[----:B------:R-:W-:Y:S02]  /*02b0*/  LOP3.LUT R58, R56, 0x1f, RZ, 0xc0, !PT ;  /* 0x0000001f383a7812 */ /* 0x000fe400078ec0ff */
[----:B------:R-:W-:Y:S01]  /*02c0*/  SHF.R.U32.HI R56, RZ, 0x5, R56 ;  /* 0x00000005ff387819 */ /* 0x000fe20000011638 */
[----:B-1----:R-:W1:Y:S01]  /*02d0*/  MUFU.RCP R4, R4 ;  /* 0x0000000400047308 */ /* 0x002e620000001000 */
[----:B------:R-:W-:-:S02]  /*02e0*/  LOP3.LUT R63, R66, 0x180, RZ, 0xfc, !PT ;  /* 0x00000180423f7812 */ /* 0x000fc400078efcff */
[----:B------:R-:W-:Y:S02]  /*02f0*/  LOP3.LUT R53, R53, 0x3c0, RZ, 0xc0, !PT ;  /* 0x000003c035357812 */ /* 0x000fe400078ec0ff */
[----:B-1----:R-:W-:-:S03]  /*0300*/  IADD3 R2, R4, 0xffffffe, RZ ;  /* 0x0ffffffe04027810 */ /* 0x002fc60007ffe0ff */
[----:B------:R-:W1:Y:S08]  /*0310*/  I2F.RP R4, R10 ;  /* 0x0000000a00047306 */ /* 0x000e700000209400 */
[----:B------:R2:W3:Y:S08]  /*0320*/  F2I.FTZ.U32.TRUNC.NTZ R3, R2 ;  /* 0x0000000200037305 */ /* 0x0004f0000021f000 */
[----:B-1----:R-:W1:Y:S01]  /*0330*/  MUFU.RCP R4, R4 ;  /* 0x0000000400047308 */ /* 0x002e620000001000 */
[----:B--2---:R-:W-:-:S02]  /*0340*/  MOV R2, RZ ;  /* 0x000000ff00027202 */ /* 0x004fc40000000f00 */
[----:B---3--:R-:W-:-:S05]  /*0350*/  IADD3 R6, RZ, -R3, RZ ;  /* 0x80000003ff067210 */ /* 0x008fca0007ffe0ff */
[----:B------:R-:W-:-:S04]  /*0360*/  IMAD R7, R6, R13, RZ ;  /* 0x0000000d06077224 */ /* 0x000fc800078e02ff */
[----:B------:R-:W-:Y:S01]  /*0370*/  IMAD.HI.U32 R6, R3, R7, R2 ;  /* 0x0000000703067227 */ /* 0x000fe200078e0002 */
[----:B-1----:R-:W-:-:S05]  /*0380*/  IADD3 R3, R4, 0xffffffe, RZ ;  /* 0x0ffffffe04037810 */ /* 0x002fca0007ffe0ff */
[----:B------:R-:W-:Y:S01]  /*0390*/  IMAD.HI.U32 R2, R6, R9, RZ ;  /* 0x0000000906027227 */ /* 0x000fe200078e00ff */
[----:B------:R-:W1:Y:S03]  /*03a0*/  F2I.FTZ.U32.TRUNC.NTZ R3, R3 ;  /* 0x0000000300037305 */ /* 0x000e66000021f000 */
[----:B------:R-:W-:Y:S01]  /*03b0*/  IMAD R2, R2, R15, R9 ;  /* 0x0000000f02027224 */ /* 0x000fe200078e0209 */
[----:B------:R-:W-:-:S04]  /*03c0*/  LOP3.LUT R9, RZ, R5, RZ, 0x33, !PT ;  /* 0x00000005ff097212 */ /* 0x000fc800078e33ff */
[----:B------:R-:W-:-:S13]  /*03d0*/  ISETP.GT.U32.AND P0, PT, R13, R2, PT ;  /* 0x000000020d00720c */ /* 0x000fda0003f04070 */
[----:B------:R-:W-:-:S04]  /*03e0*/  @!P0 IADD3 R2, R2, -R13, RZ ;  /* 0x8000000d02028210 */ /* 0x000fc80007ffe0ff */
[----:B------:R-:W-:-:S13]  /*03f0*/  ISETP.GT.U32.AND P0, PT, R13, R2, PT ;  /* 0x000000020d00720c */ /* 0x000fda0003f04070 */
[----:B------:R-:W-:Y:S02]  /*0400*/  @!P0 IADD3 R2, R2, -R13, RZ ;  /* 0x8000000d02028210 */ /* 0x000fe40007ffe0ff */
[----:B------:R-:W-:Y:S02]  /*0410*/  ISETP.NE.AND P0, PT, R5, RZ, PT ;  /* 0x000000ff0500720c */ /* 0x000fe40003f05270 */
[----:B------:R-:W-:-:S04]  /*0420*/  @!P1 IADD3 R2, -R2, RZ, RZ ;  /* 0x000000ff02029210 */ /* 0x000fc80007ffe1ff */
[----:B------:R-:W-:Y:S02]  /*0430*/  SEL R7, R9, R2, !P0 ;  /* 0x0000000209077207 */ /* 0x000fe40004000000 */
[----:B------:R-:W-:Y:S02]  /*0440*/  MOV R2, RZ ;  /* 0x000000ff00027202 */ /* 0x000fe40000000f00 */
[----:B------:R-:W-:Y:S02]  /*0450*/  IADD3 R4, R0, R7, RZ ;  /* 0x0000000700047210 */ /* 0x000fe40007ffe0ff */
[----:B-1----:R-:W-:Y:S02]  /*0460*/  IADD3 R7, RZ, -R3, RZ ;  /* 0x80000003ff077210 */ /* 0x002fe40007ffe0ff */
[----:B------:R-:W-:Y:S02]  /*0470*/  SHF.L.U32 R4, R4, 0x5, RZ ;  /* 0x0000000504047819 */ /* 0x000fe400000006ff */
[----:B------:R-:W-:Y:S01]  /*0480*/  IADD3 R0, -R0, R11, RZ ;  /* 0x0000000b00007210 */ /* 0x000fe20007ffe1ff */
[----:B------:R-:W-:Y:S01]  /*0490*/  IMAD R7, R7, R10, RZ ;  /* 0x0000000a07077224 */ /* 0x000fe200078e02ff */
[----:B------:R-:W-:-:S03]  /*04a0*/  LOP3.LUT R12, R4, R59, RZ, 0xfc, !PT ;  /* 0x0000003b040c7212 */ /* 0x000fc600078efcff */
[----:B------:R-:W-:Y:S01]  /*04b0*/  IMAD.HI.U32 R2, R3, R7, R2 ;  /* 0x0000000703027227 */ /* 0x000fe200078e0002 */
[----:B------:R-:W-:Y:S02]  /*04c0*/  IABS R8, R12 ;  /* 0x0000000c00087213 */ /* 0x000fe40000000000 */
[----:B------:R-:W-:Y:S02]  /*04d0*/  IABS R7, R0 ;  /* 0x0000000000077213 */ /* 0x000fe40000000000 */
[----:B------:R-:W-:Y:S02]  /*04e0*/  MOV R3, R8 ;  /* 0x0000000800037202 */ /* 0x000fe40000000f00 */
[----:B------:R-:W-:Y:S01]  /*04f0*/  ISETP.GE.AND P3, PT, R12, RZ, PT ;  /* 0x000000ff0c00720c */ /* 0x000fe20003f66270 */
[----:B------:R-:W-:Y:S01]  /*0500*/  IMAD.HI.U32 R8, R6, R7, RZ ;  /* 0x0000000706087227 */ /* 0x000fe200078e00ff */
[----:B------:R-:W-:-:S03]  /*0510*/  LOP3.LUT R0, R0, R5, RZ, 0x3c, !PT ;  /* 0x0000000500007212 */ /* 0x000fc600078e3cff */
[----:B------:R-:W-:-:S05]  /*0520*/  IMAD.HI.U32 R2, R2, R3, RZ ;  /* 0x0000000302027227 */ /* 0x000fca00078e00ff */
[----:B------:R-:W-:-:S05]  /*0530*/  IADD3 R2, -R2, RZ, RZ ;  /* 0x000000ff02027210 */ /* 0x000fca0007ffe1ff */
[----:B------:R-:W-:Y:S02]  /*0540*/  IMAD R3, R10, R2, R3 ;  /* 0x000000020a037224 */ /* 0x000fe400078e0203 */
[----:B------:R-:W-:Y:S02]  /*0550*/  IMAD R2, R8, R15, R7 ;  /* 0x0000000f08027224 */ /* 0x000fe400078e0207 */
[----:B------:R-:W-:Y:S01]  /*0560*/  IMAD.WIDE.U32 R6, R57, R52, c[0x0][0x168] ;  /* 0x00005a0039067625 */ /* 0x000fe200078e0034 */
[----:B------:R-:W-:Y:S02]  /*0570*/  ISETP.GT.U32.AND P1, PT, R10, R3, PT ;  /* 0x000000030a00720c */ /* 0x000fe40003f24070 */
[----:B------:R-:W-:-:S11]  /*0580*/  ISETP.GT.U32.AND P2, PT, R13, R2, PT ;  /* 0x000000020d00720c */ /* 0x000fd60003f44070 */
[----:B------:R-:W-:Y:S02]  /*0590*/  @!P1 IADD3 R3, R3, -R10, RZ ;  /* 0x8000000a03039210 */ /* 0x000fe40007ffe0ff */
[----:B------:R-:W-:Y:S02]  /*05a0*/  @!P2 IADD3 R2, R2, -R13, RZ ;  /* 0x8000000d0202a210 */ /* 0x000fe40007ffe0ff */
[----:B------:R-:W-:Y:S02]  /*05b0*/  ISETP.GT.U32.AND P1, PT, R10, R3, PT ;  /* 0x000000030a00720c */ /* 0x000fe40003f24070 */
[----:B------:R-:W-:-:S11]  /*05c0*/  @!P2 IADD3 R8, R8, 0x1, RZ ;  /* 0x000000010808a810 */ /* 0x000fd60007ffe0ff */
[----:B------:R-:W-:Y:S02]  /*05d0*/  @!P1 IADD3 R3, R3, -R10, RZ ;  /* 0x8000000a03039210 */ /* 0x000fe40007ffe0ff */
[----:B------:R-:W-:Y:S02]  /*05e0*/  ISETP.GE.U32.AND P1, PT, R2, R13, PT ;  /* 0x0000000d0200720c */ /* 0x000fe40003f26070 */
[----:B------:R-:W-:Y:S02]  /*05f0*/  @!P3 IADD3 R3, -R3, RZ, RZ ;  /* 0x000000ff0303b210 */ /* 0x000fe40007ffe1ff */
[----:B------:R-:W-:Y:S02]  /*0600*/  ISETP.GE.AND P3, PT, R0, RZ, PT ;  /* 0x000000ff0000720c */ /* 0x000fe40003f66270 */
[----:B------:R-:W-:Y:S02]  /*0610*/  LEA R60, R3, R57, 0x7 ;  /* 0x00000039033c7211 */ /* 0x000fe400078e38ff */
[----:B------:R-:W-:-:S03]  /*0620*/  LOP3.LUT R0, R59, 0x20, RZ, 0xfc, !PT ;  /* 0x000000203b007812 */ /* 0x000fc600078efcff */
[----:B------:R-:W-:Y:S01]  /*0630*/  IMAD.WIDE R60, R60, 0x4, RZ ;  /* 0x000000043c3c7825 */ /* 0x000fe200078e02ff */
[----:B------:R-:W-:Y:S02]  /*0640*/  LEA R0, R0, R57, 0x5 ;  /* 0x0000003900007211 */ /* 0x000fe400078e28ff */
[----:B------:R-:W-:Y:S02]  /*0650*/  @P1 IADD3 R8, R8, 0x1, RZ ;  /* 0x0000000108081810 */ /* 0x000fe40007ffe0ff */
[----:B------:R-:W-:Y:S02]  /*0660*/  IADD3 R2, P4, R60, c[0x0][0x160], RZ ;  /* 0x000058003c027a10 */ /* 0x000fe40007f9e0ff */
[----:B------:R-:W-:Y:S02]  /*0670*/  SHF.L.U32 R54, R0, 0x2, RZ ;  /* 0x0000000200367819 */ /* 0x000fe400000006ff */
[----:B------:R-:W-:Y:S02]  /*0680*/  IADD3.X R3, R61, c[0x0][0x164], RZ, P4, !PT ;  /* 0x000059003d037a10 */ /* 0x000fe400027fe4ff */
[----:B------:R-:W-:-:S02]  /*0690*/  @!P3 IADD3 R8, -R8, RZ, RZ ;  /* 0x000000ff0808b210 */ /* 0x000fc40007ffe1ff */
[----:B------:R-:W-:Y:S01]  /*06a0*/  LOP3.LUT R64, R60, 0x180, RZ, 0xfc, !PT ;  /* 0x000001803c407812 */ /* 0x000fe200078efcff */
[----:B------:R1:W-:Y:S01]  /*06b0*/  LDGSTS.E.BYPASS.128 [R55], [R2.64] ;  /* 0x0000000002377fae */ /* 0x0003e2000b901c48 */
[----:B------:R-:W-:Y:S02]  /*06c0*/  SEL R0, R9, R8, !P0 ;  /* 0x0000000809007207 */ /* 0x000fe40004000000 */
[----:B------:R-:W-:Y:S01]  /*06d0*/  IADD3 R44, P1, R63, c[0x0][0x168], RZ ;  /* 0x00005a003f2c7a10 */ /* 0x000fe20007f3e0ff */
[----:B------:R-:W0:Y:S01]  /*06e0*/  LDGDEPBAR ;  /* 0x00000000000079af */ /* 0x000e220000000000 */
[----:B------:R-:W-:Y:S02]  /*06f0*/  SHF.L.U32 R0, R0, 0x6, RZ ;  /* 0x0000000600007819 */ /* 0x000fe400000006ff */
[----:B------:R-:W-:Y:S01]  /*0700*/  IADD3 R68, P0, R60, c[0x0][0x170], RZ ;  /* 0x00005c003c447a10 */ /* 0x000fe20007f1e0ff */
[----:B------:R2:W-:Y:S01]  /*0710*/  LDGSTS.E.BYPASS.128 [R55+0x3000], [R6.64] ;  /* 0x0300000006377fae */ /* 0x0005e2000b901c48 */
[----:B------:R-:W-:-:S02]  /*0720*/  IADD3 R46, P2, R64, c[0x0][0x160], RZ ;  /* 0x00005800402e7a10 */ /* 0x000fc40007f5e0ff */
[----:B------:R-:W-:Y:S01]  /*0730*/  IADD3.X R45, R67, c[0x0][0x16c], RZ, P1, !PT ;  /* 0x00005b00432d7a10 */ /* 0x000fe20000ffe4ff */
[----:B------:R2:W-:Y:S01]  /*0740*/  LDGSTS.E.BYPASS.128 [R54+0x3000], [R6.64] ;  /* 0x0300000006367fae */ /* 0x0005e2000b901c48 */
[C---:B------:R-:W-:Y:S02]  /*0750*/  IADD3.X R69, R61.reuse, c[0x0][0x174], RZ, P0, !PT ;  /* 0x00005d003d457a10 */ /* 0x040fe400007fe4ff */
[----:B------:R-:W-:Y:S01]  /*0760*/  IADD3.X R47, R61, c[0x0][0x164], RZ, P2, !PT ;  /* 0x000059003d2f7a10 */ /* 0x000fe200017fe4ff */
[----:B------:R-:W0:Y:S04]  /*0770*/  LDGDEPBAR ;  /* 0x00000000000079af */ /* 0x000e280000000000 */
[----:B------:R-:W-:Y:S06]  /*0780*/  BAR.SYNC 0x0 ;  /* 0x0000000000007b1d */ /* 0x000fec0000000000 */
[----:B------:R-:W-:Y:S01]  /*0790*/  @!PT LDS RZ, [RZ] ;  /* 0x00000000fffff984 */ /* 0x000fe20000000800 */
[----:B------:R-:W-:Y:S01]  /*07a0*/  @!PT LDS RZ, [RZ] ;  /* 0x00000000fffff984 */ /* 0x000fe20000000800 */
[----:B------:R-:W-:Y:S01]  /*07b0*/  @!PT LDS RZ, [RZ] ;  /* 0x00000000fffff984 */ /* 0x000fe20000000800 */
[----:B------:R1:W-:Y:S04]  /*07c0*/  LDGSTS.E.BYPASS.128 [R55+0x1000], [R2.64+0x80] ;  /* 0x0100008002377fae */ /* 0x0003e8000b901c48 */
[----:B------:R-:W0:Y:S04]  /*07d0*/  LDGDEPBAR ;  /* 0x00000000000079af */ /* 0x000e280000000000 */
[----:B------:R2:W-:Y:S04]  /*07e0*/  LDGSTS.E.BYPASS.128 [R55+0x5000], [R6.64+0x80] ;  /* 0x0500008006377fae */ /* 0x0005e8000b901c48 */
[----:B------:R2:W-:Y:S04]  /*07f0*/  LDGSTS.E.BYPASS.128 [R54+0x5000], [R6.64+0x80] ;  /* 0x0500008006367fae */ /* 0x0005e8000b901c48 */
        /* <DEDUP_REMOVED lines=8> */
[----:B------:R2:W-:Y:S01]  /*0880*/  LDGSTS.E.BYPASS.128 [R54+0x7000], [R6.64+0x100] ;  /* 0x0700010006367fae */ /* 0x0005e2000b901c48 */
[----:B-1----:R-:W-:-:S02]  /*0890*/  LOP3.LUT R2, R0, R59, RZ, 0xfc, !PT ;  /* 0x0000003b00027212 */ /* 0x002fc400078efcff */
[----:B------:R-:W-:Y:S01]  /*08a0*/  LOP3.LUT R3, R4, R57, RZ, 0xfc, !PT ;  /* 0x0000003904037212 */ /* 0x000fe200078efcff */
[----:B------:R-:W0:Y:S01]  /*08b0*/  LDGDEPBAR ;  /* 0x00000000000079af */ /* 0x000e220000000000 */
[----:B------:R-:W-:-:S04]  /*08c0*/  DEPBAR.LE SB0, 0x4 ;  /* 0x000081000000791a */ /* 0x000fc80000000000 */
[----:B--2---:R-:W-:Y:S06]  /*08d0*/  BAR.SYNC 0x0 ;  /* 0x0000000000007b1d */ /* 0x004fec0000000000 */
.L_x_1:
[----:B------:R-:W-:Y:S01]  /*08e0*/  LEA R49, R58, UR6, 0x8 ;  /* 0x000000063a317c11 */ /* 0x000fe2000f8e40ff */
[----:B------:R-:W-:Y:S01]  /*08f0*/  LDS.128 R24, [R53.X4+UR5] ;  /* 0x0000000535187984 */ /* 0x000fe20008004c00 */
[----:B------:R-:W-:Y:S01]  /*0900*/  IADD3 R50, R50, 0x1, RZ ;  /* 0x0000000132327810 */ /* 0x000fe20007ffe0ff */
[----:B------:R-:W-:Y:S01]  /*0910*/  UIADD3 UR4, UR4, 0x1, URZ ;  /* 0x0000000104047890 */ /* 0x000fe2000fffe03f */
[----:B------:R-:W-:Y:S01]  /*0920*/  ISETP.NE.AND P0, PT, R48, -0x20, PT ;  /* 0xffffffe03000780c */ /* 0x000fe20003f05270 */
[----:B------:R-:W1:Y:S01]  /*0930*/  LDS.128 R8, [R49] ;  /* 0x0000000031087984 */ /* 0x000e620000000c00 */
[----:B------:R-:W-:Y:S01]  /*0940*/  ISETP.GE.AND P1, PT, R50, 0x3, PT ;  /* 0x000000033200780c */ /* 0x000fe20003f26270 */
[----:B------:R-:W-:Y:S01]  /*0950*/  UISETP.GE.AND UP0, UPT, UR4, 0x3, UPT ;  /* 0x000000030400788c */ /* 0x000fe2000bf06270 */
[----:B------:R-:W-:Y:S01]  /*0960*/  IADD3 R48, R48, 0x20, RZ ;  /* 0x0000002030307810 */ /* 0x000fe20007ffe0ff */
[----:B------:R-:W2:Y:S01]  /*0970*/  LDS.128 R16, [R49+0x80] ;  /* 0x0000800031107984 */ /* 0x000ea20000000c00 */
[----:B------:R-:W-:Y:S01]  /*0980*/  SEL R50, R50, RZ, !P1 ;  /* 0x000000ff32327207 */ /* 0x000fe20004800000 */
[----:B------:R-:W-:-:S02]  /*0990*/  USEL UR4, UR4, URZ, !UP0 ;  /* 0x0000003f04047287 */ /* 0x000fc4000c000000 */
[----:B------:R-:W3:Y:S02]  /*09a0*/  LDS.128 R4, [R53.X4+UR5+0x800] ;  /* 0x0008000535047984 */ /* 0x000ee40008004c00 */
[----:B------:R-:W-:Y:S02]  /*09b0*/  ULEA UR6, UR4, 0x3000, 0xd ;  /* 0x0000300004067891 */ /* 0x000fe4000f8e683f */
[----:B------:R-:W4:Y:S04]  /*09c0*/  LDS.128 R20, [R53.X4+UR5+0x880] ;  /* 0x0008800535147984 */ /* 0x000f280008004c00 */
[----:B------:R-:W4:Y:S01]  /*09d0*/  LDS.128 R12, [R53.X4+UR5+0x80] ;  /* 0x00008005350c7984 */ /* 0x000f220008004c00 */
[C---:B-1----:R-:W-:Y:S01]  /*09e0*/  FFMA R30, R24.reuse, R8, R30 ;  /* 0x00000008181e7223 */ /* 0x042fe2000000001e */
[----:B--2---:R-:W-:-:S03]  /*09f0*/  FFMA R24, R24, R16, R43 ;  /* 0x0000001018187223 */ /* 0x004fc6000000002b */
[C---:B------:R-:W-:Y:S01]  /*0a00*/  FFMA R35, R25.reuse, R9, R30 ;  /* 0x0000000919237223 */ /* 0x040fe2000000001e */
[-C--:B------:R-:W-:Y:S01]  /*0a10*/  FFMA R25, R25, R17.reuse, R24 ;  /* 0x0000001119197223 */ /* 0x080fe20000000018 */
[C---:B---3--:R-:W-:Y:S01]  /*0a20*/  FFMA R24, R4.reuse, R16, R41 ;  /* 0x0000001004187223 */ /* 0x048fe20000000029 */
[----:B------:R-:W-:Y:S01]  /*0a30*/  FFMA R4, R4, R8, R28 ;  /* 0x0000000804047223 */ /* 0x000fe2000000001c */
[C---:B------:R-:W-:Y:S01]  /*0a40*/  FFMA R28, R26.reuse, R10, R35 ;  /* 0x0000000a1a1c7223 */ /* 0x040fe20000000023 */
[----:B------:R-:W-:Y:S01]  /*0a50*/  FFMA R26, R26, R18, R25 ;  /* 0x000000121a1a7223 */ /* 0x000fe20000000019 */
[C---:B------:R-:W-:Y:S01]  /*0a60*/  FFMA R25, R5.reuse, R17, R24 ;  /* 0x0000001105197223 */ /* 0x040fe20000000018 */
[----:B------:R-:W-:Y:S01]  /*0a70*/  FFMA R5, R5, R9, R4 ;  /* 0x0000000905057223 */ /* 0x000fe20000000004 */
[C---:B----4-:R-:W-:Y:S01]  /*0a80*/  FFMA R24, R20.reuse, R8, R29 ;  /* 0x0000000814187223 */ /* 0x050fe2000000001d */
[----:B------:R-:W-:Y:S01]  /*0a90*/  FFMA R20, R20, R16, R33 ;  /* 0x0000001014147223 */ /* 0x000fe20000000021 */
[C---:B------:R-:W-:Y:S01]  /*0aa0*/  FFMA R4, R6.reuse, R18, R25 ;  /* 0x0000001206047223 */ /* 0x040fe20000000019 */
[----:B------:R-:W-:Y:S01]  /*0ab0*/  FFMA R6, R6, R10, R5 ;  /* 0x0000000a06067223 */ /* 0x000fe20000000005 */
[C---:B------:R-:W-:Y:S01]  /*0ac0*/  FFMA R8, R12.reuse, R8, R31 ;  /* 0x000000080c087223 */ /* 0x040fe2000000001f */
[C---:B------:R-:W-:Y:S01]  /*0ad0*/  FFMA R41, R27.reuse, R11, R28 ;  /* 0x0000000b1b297223 */ /* 0x040fe2000000001c */
[----:B------:R-:W-:Y:S01]  /*0ae0*/  FFMA R43, R27, R19, R26 ;  /* 0x000000131b2b7223 */ /* 0x000fe2000000001a */
[----:B------:R-:W-:Y:S01]  /*0af0*/  FFMA R16, R12, R16, R39 ;  /* 0x000000100c107223 */ /* 0x000fe20000000027 */
[C---:B------:R-:W-:Y:S01]  /*0b00*/  FFMA R5, R21.reuse, R9, R24 ;  /* 0x0000000915057223 */ /* 0x040fe20000000018 */
[----:B------:R-:W-:Y:S01]  /*0b10*/  FFMA R21, R21, R17, R20 ;  /* 0x0000001115157223 */ /* 0x000fe20000000014 */
[----:B------:R-:W-:Y:S01]  /*0b20*/  LDS.128 R36, [R53.X4+UR5+0x10] ;  /* 0x0000100535247984 */ /* 0x000fe20008004c00 */
[C---:B------:R-:W-:Y:S01]  /*0b30*/  FFMA R9, R13.reuse, R9, R8 ;  /* 0x000000090d097223 */ /* 0x040fe20000000008 */
[----:B------:R-:W-:Y:S01]  /*0b40*/  FFMA R17, R13, R17, R16 ;  /* 0x000000110d117223 */ /* 0x000fe20000000010 */
[C---:B------:R-:W-:Y:S01]  /*0b50*/  FFMA R8, R22.reuse, R18, R21 ;  /* 0x0000001216087223 */ /* 0x040fe20000000015 */
[----:B------:R-:W1:Y:S01]  /*0b60*/  LDS.128 R24, [R49+0x10] ;  /* 0x0000100031187984 */ /* 0x000e620000000c00 */
[-C--:B------:R-:W-:Y:S01]  /*0b70*/  FFMA R22, R22, R10.reuse, R5 ;  /* 0x0000000a16167223 */ /* 0x080fe20000000005 */
[C---:B------:R-:W-:Y:S01]  /*0b80*/  FFMA R10, R14.reuse, R10, R9 ;  /* 0x0000000a0e0a7223 */ /* 0x040fe20000000009 */
[----:B------:R-:W-:Y:S01]  /*0b90*/  FFMA R14, R14, R18, R17 ;  /* 0x000000120e0e7223 */ /* 0x000fe20000000011 */
[----:B------:R-:W2:Y:S01]  /*0ba0*/  LDS.128 R28, [R49+0x90] ;  /* 0x00009000311c7984 */ /* 0x000ea20000000c00 */
[C---:B------:R-:W-:Y:S01]  /*0bb0*/  FFMA R17, R7.reuse, R11, R6 ;  /* 0x0000000b07117223 */ /* 0x040fe20000000006 */
[----:B------:R-:W-:Y:S01]  /*0bc0*/  FFMA R21, R7, R19, R4 ;  /* 0x0000001307157223 */ /* 0x000fe20000000004 */
[C---:B------:R-:W-:Y:S01]  /*0bd0*/  FFMA R13, R23.reuse, R11, R22 ;  /* 0x0000000b170d7223 */ /* 0x040fe20000000016 */
[----:B------:R-:W3:Y:S01]  /*0be0*/  LDS.128 R32, [R53.X4+UR5+0x810] ;  /* 0x0008100535207984 */ /* 0x000ee20008004c00 */
[-C--:B------:R-:W-:Y:S01]  /*0bf0*/  FFMA R23, R23, R19.reuse, R8 ;  /* 0x0000001317177223 */ /* 0x080fe20000000008 */
[C---:B------:R-:W-:Y:S01]  /*0c00*/  FFMA R19, R15.reuse, R19, R14 ;  /* 0x000000130f137223 */ /* 0x040fe2000000000e */
[----:B------:R-:W-:Y:S01]  /*0c10*/  FFMA R15, R15, R11, R10 ;  /* 0x0000000b0f0f7223 */ /* 0x000fe2000000000a */
[----:B------:R-:W4:Y:S04]  /*0c20*/  LDS.128 R4, [R53.X4+UR5+0x890] ;  /* 0x0008900535047984 */ /* 0x000f280008004c00 */
[----:B------:R-:W4:Y:S01]  /*0c30*/  LDS.128 R8, [R53.X4+UR5+0x90] ;  /* 0x0000900535087984 */ /* 0x000f220008004c00 */
[C---:B-1----:R-:W-:Y:S01]  /*0c40*/  FFMA R12, R36.reuse, R24, R41 ;  /* 0x00000018240c7223 */ /* 0x042fe20000000029 */
[----:B--2---:R-:W-:-:S03]  /*0c50*/  FFMA R36, R36, R28, R43 ;  /* 0x0000001c24247223 */ /* 0x004fc6000000002b */
[C---:B------:R-:W-:Y:S01]  /*0c60*/  FFMA R41, R37.reuse, R25, R12 ;  /* 0x0000001925297223 */ /* 0x040fe2000000000c */
[C---:B---3--:R-:W-:Y:S01]  /*0c70*/  FFMA R12, R32.reuse, R28, R21 ;  /* 0x0000001c200c7223 */ /* 0x048fe20000000015 */
[-C--:B------:R-:W-:Y:S01]  /*0c80*/  FFMA R37, R37, R29.reuse, R36 ;  /* 0x0000001d25257223 */ /* 0x080fe20000000024 */
[----:B------:R-:W-:Y:S01]  /*0c90*/  FFMA R32, R32, R24, R17 ;  /* 0x0000001820207223 */ /* 0x000fe20000000011 */
[C---:B------:R-:W-:Y:S01]  /*0ca0*/  FFMA R14, R38.reuse, R26, R41 ;  /* 0x0000001a260e7223 */ /* 0x040fe20000000029 */
[C---:B------:R-:W-:Y:S01]  /*0cb0*/  FFMA R21, R33.reuse, R29, R12 ;  /* 0x0000001d21157223 */ /* 0x040fe2000000000c */
[----:B------:R-:W-:Y:S01]  /*0cc0*/  FFMA R38, R38, R30, R37 ;  /* 0x0000001e26267223 */ /* 0x000fe20000000025 */
[C---:B----4-:R-:W-:Y:S01]  /*0cd0*/  FFMA R12, R4.reuse, R24, R13 ;  /* 0x00000018040c7223 */ /* 0x050fe2000000000d */
[----:B------:R-:W-:Y:S01]  /*0ce0*/  FFMA R4, R4, R28, R23 ;  /* 0x0000001c04047223 */ /* 0x000fe20000000017 */
[-C--:B------:R-:W-:Y:S01]  /*0cf0*/  FFMA R17, R33, R25.reuse, R32 ;  /* 0x0000001921117223 */ /* 0x080fe20000000020 */
[----:B------:R-:W-:Y:S01]  /*0d00*/  FFMA R32, R34, R30, R21 ;  /* 0x0000001e22207223 */ /* 0x000fe20000000015 */
[C---:B------:R-:W-:Y:S01]  /*0d10*/  FFMA R28, R8.reuse, R28, R19 ;  /* 0x0000001c081c7223 */ /* 0x040fe20000000013 */
[----:B------:R-:W-:Y:S01]  /*0d20*/  FFMA R8, R8, R24, R15 ;  /* 0x0000001808087223 */ /* 0x000fe2000000000f */
[----:B------:R-:W-:Y:S01]  /*0d30*/  FFMA R21, R5, R25, R12 ;  /* 0x0000001905157223 */ /* 0x000fe2000000000c */
[C---:B------:R-:W-:Y:S01]  /*0d40*/  FFMA R33, R39.reuse, R27, R14 ;  /* 0x0000001b27217223 */ /* 0x040fe2000000000e */
[----:B------:R-:W-:Y:S01]  /*0d50*/  FFMA R41, R39, R31, R38 ;  /* 0x0000001f27297223 */ /* 0x000fe20000000026 */
[-C--:B------:R-:W-:Y:S01]  /*0d60*/  FFMA R5, R5, R29.reuse, R4 ;  /* 0x0000001d05057223 */ /* 0x080fe20000000004 */
[----:B------:R-:W-:Y:S01]  /*0d70*/  LDS.128 R36, [R53.X4+UR5+0x20] ;  /* 0x0000200535247984 */ /* 0x000fe20008004c00 */
[C---:B------:R-:W-:Y:S01]  /*0d80*/  FFMA R29, R9.reuse, R29, R28 ;  /* 0x0000001d091d7223 */ /* 0x040fe2000000001c */
[----:B------:R-:W-:Y:S01]  /*0d90*/  FFMA R34, R34, R26, R17 ;  /* 0x0000001a22227223 */ /* 0x000fe20000000011 */
[----:B------:R-:W-:Y:S01]  /*0da0*/  FFMA R9, R9, R25, R8 ;  /* 0x0000001909097223 */ /* 0x000fe20000000008 */
[----:B------:R-:W1:Y:S01]  /*0db0*/  LDS.128 R12, [R49+0x20] ;  /* 0x00002000310c7984 */ /* 0x000e620000000c00 */
[C---:B------:R-:W-:Y:S01]  /*0dc0*/  FFMA R4, R6.reuse, R30, R5 ;  /* 0x0000001e06047223 */ /* 0x040fe20000000005 */
[-C--:B------:R-:W-:Y:S01]  /*0dd0*/  FFMA R6, R6, R26.reuse, R21 ;  /* 0x0000001a06067223 */ /* 0x080fe20000000015 */
[C---:B------:R-:W-:Y:S01]  /*0de0*/  FFMA R26, R10.reuse, R26, R9 ;  /* 0x0000001a0a1a7223 */ /* 0x040fe20000000009 */
[----:B------:R-:W2:Y:S01]  /*0df0*/  LDS.128 R16, [R49+0xa0] ;  /* 0x0000a00031107984 */ /* 0x000ea20000000c00 */
[----:B------:R-:W-:Y:S01]  /*0e00*/  FFMA R10, R10, R30, R29 ;  /* 0x0000001e0a0a7223 */ /* 0x000fe2000000001d */
[-C--:B------:R-:W-:Y:S01]  /*0e10*/  FFMA R43, R35, R27.reuse, R34 ;  /* 0x0000001b232b7223 */ /* 0x080fe20000000022 */
[C---:B------:R-:W-:Y:S01]  /*0e20*/  FFMA R25, R7.reuse, R27, R6 ;  /* 0x0000001b07197223 */ /* 0x040fe20000000006 */
[----:B------:R-:W3:Y:S01]  /*0e30*/  LDS.128 R20, [R53.X4+UR5+0x820] ;  /* 0x0008200535147984 */ /* 0x000ee20008004c00 */
[-C--:B------:R-:W-:Y:S01]  /*0e40*/  FFMA R29, R7, R31.reuse, R4 ;  /* 0x0000001f071d7223 */ /* 0x080fe20000000004 */
[-C--:B------:R-:W-:Y:S01]  /*0e50*/  FFMA R35, R35, R31.reuse, R32 ;  /* 0x0000001f23237223 */ /* 0x080fe20000000020 */
[C---:B------:R-:W-:Y:S01]  /*0e60*/  FFMA R31, R11.reuse, R31, R10 ;  /* 0x0000001f0b1f7223 */ /* 0x040fe2000000000a */
[----:B------:R-:W4:Y:S01]  /*0e70*/  LDS.128 R4, [R53.X4+UR5+0x8a0] ;  /* 0x0008a00535047984 */ /* 0x000f220008004c00 */
[----:B------:R-:W-:-:S03]  /*0e80*/  FFMA R27, R11, R27, R26 ;  /* 0x0000001b0b1b7223 */ /* 0x000fc6000000001a */
[----:B------:R-:W4:Y:S01]  /*0e90*/  LDS.128 R8, [R53.X4+UR5+0xa0] ;  /* 0x0000a00535087984 */ /* 0x000f220008004c00 */
[C---:B-1----:R-:W-:Y:S01]  /*0ea0*/  FFMA R24, R36.reuse, R12, R33 ;  /* 0x0000000c24187223 */ /* 0x042fe20000000021 */
[----:B--2---:R-:W-:-:S03]  /*0eb0*/  FFMA R36, R36, R16, R41 ;  /* 0x0000001024247223 */ /* 0x004fc60000000029 */
[C---:B------:R-:W-:Y:S01]  /*0ec0*/  FFMA R33, R37.reuse, R13, R24 ;  /* 0x0000000d25217223 */ /* 0x040fe20000000018 */
[C---:B---3--:R-:W-:Y:S01]  /*0ed0*/  FFMA R24, R20.reuse, R16, R35 ;  /* 0x0000001014187223 */ /* 0x048fe20000000023 */
[----:B------:R-:W-:Y:S01]  /*0ee0*/  FFMA R20, R20, R12, R43 ;  /* 0x0000000c14147223 */ /* 0x000fe2000000002b */
[-C--:B------:R-:W-:Y:S01]  /*0ef0*/  FFMA R37, R37, R17.reuse, R36 ;  /* 0x0000001125257223 */ /* 0x080fe20000000024 */
[C---:B------:R-:W-:Y:S01]  /*0f00*/  FFMA R26, R38.reuse, R14, R33 ;  /* 0x0000000e261a7223 */ /* 0x040fe20000000021 */
[C---:B------:R-:W-:Y:S01]  /*0f10*/  FFMA R35, R21.reuse, R17, R24 ;  /* 0x0000001115237223 */ /* 0x040fe20000000018 */
[-C--:B------:R-:W-:Y:S01]  /*0f20*/  FFMA R33, R21, R13.reuse, R20 ;  /* 0x0000000d15217223 */ /* 0x080fe20000000014 */
[----:B------:R-:W-:Y:S01]  /*0f30*/  FFMA R38, R38, R18, R37 ;  /* 0x0000001226267223 */ /* 0x000fe20000000025 */
[C---:B----4-:R-:W-:Y:S01]  /*0f40*/  FFMA R24, R4.reuse, R12, R25 ;  /* 0x0000000c04187223 */ /* 0x050fe20000000019 */
[----:B------:R-:W-:Y:S01]  /*0f50*/  FFMA R4, R4, R16, R29 ;  /* 0x0000001004047223 */ /* 0x000fe2000000001d */
[----:B------:R-:W-:Y:S01]  /*0f60*/  FFMA R20, R22, R18, R35 ;  /* 0x0000001216147223 */ /* 0x000fe20000000023 */
[----:B------:R-:W-:Y:S01]  /*0f70*/  FFMA R16, R8, R16, R31 ;  /* 0x0000001008107223 */ /* 0x000fe2000000001f */
[----:B------:R-:W-:Y:S01]  /*0f80*/  FFMA R22, R22, R14, R33 ;  /* 0x0000000e16167223 */ /* 0x000fe20000000021 */
[----:B------:R-:W-:Y:S01]  /*0f90*/  FFMA R8, R8, R12, R27 ;  /* 0x0000000c08087223 */ /* 0x000fe2000000001b */
[----:B------:R-:W-:Y:S01]  /*0fa0*/  FFMA R33, R5, R13, R24 ;  /* 0x0000000d05217223 */ /* 0x000fe20000000018 */
[C---:B------:R-:W-:Y:S01]  /*0fb0*/  FFMA R21, R39.reuse, R15, R26 ;  /* 0x0000000f27157223 */ /* 0x040fe2000000001a */
[----:B------:R-:W-:Y:S01]  /*0fc0*/  FFMA R41, R39, R19, R38 ;  /* 0x0000001327297223 */ /* 0x000fe20000000026 */
[-C--:B------:R-:W-:Y:S01]  /*0fd0*/  FFMA R5, R5, R17.reuse, R4 ;  /* 0x0000001105057223 */ /* 0x080fe20000000004 */
[C---:B------:R-:W-:Y:S01]  /*0fe0*/  FFMA R17, R9.reuse, R17, R16 ;  /* 0x0000001109117223 */ /* 0x040fe20000000010 */
[----:B------:R-:W-:Y:S01]  /*0ff0*/  LDS.128 R36, [R53.X4+UR5+0x30] ;  /* 0x0000300535247984 */ /* 0x000fe20008004c00 */
[----:B------:R-:W-:Y:S01]  /*1000*/  FFMA R9, R9, R13, R8 ;  /* 0x0000000d09097223 */ /* 0x000fe20000000008 */
[C---:B------:R-:W-:Y:S01]  /*1010*/  FFMA R4, R6.reuse, R18, R5 ;  /* 0x0000001206047223 */ /* 0x040fe20000000005 */
[-C--:B------:R-:W-:Y:S01]  /*1020*/  FFMA R6, R6, R14.reuse, R33 ;  /* 0x0000000e06067223 */ /* 0x080fe20000000021 */
[----:B------:R-:W1:Y:S01]  /*1030*/  LDS.128 R28, [R49+0x30] ;  /* 0x00003000311c7984 */ /* 0x000e620000000c00 */
[C---:B------:R-:W-:Y:S01]  /*1040*/  FFMA R14, R10.reuse, R14, R9 ;  /* 0x0000000e0a0e7223 */ /* 0x040fe20000000009 */
[----:B------:R-:W-:Y:S01]  /*1050*/  FFMA R10, R10, R18, R17 ;  /* 0x000000120a0a7223 */ /* 0x000fe20000000011 */
[-C--:B------:R-:W-:Y:S01]  /*1060*/  FFMA R43, R23, R15.reuse, R22 ;  /* 0x0000000f172b7223 */ /* 0x080fe20000000016 */
[----:B------:R-:W2:Y:S01]  /*1070*/  LDS.128 R24, [R49+0xb0] ;  /* 0x0000b00031187984 */ /* 0x000ea20000000c00 */
[C---:B------:R-:W-:Y:S01]  /*1080*/  FFMA R13, R7.reuse, R15, R6 ;  /* 0x0000000f070d7223 */ /* 0x040fe20000000006 */
[-C--:B------:R-:W-:Y:S01]  /*1090*/  FFMA R17, R7, R19.reuse, R4 ;  /* 0x0000001307117223 */ /* 0x080fe20000000004 */
[-C--:B------:R-:W-:Y:S01]  /*10a0*/  FFMA R23, R23, R19.reuse, R20 ;  /* 0x0000001317177223 */ /* 0x080fe20000000014 */
[----:B------:R-:W3:Y:S01]  /*10b0*/  LDS.128 R32, [R53.X4+UR5+0x830] ;  /* 0x0008300535207984 */ /* 0x000ee20008004c00 */
[C---:B------:R-:W-:Y:S01]  /*10c0*/  FFMA R19, R11.reuse, R19, R10 ;  /* 0x000000130b137223 */ /* 0x040fe2000000000a */
[----:B------:R-:W-:-:S02]  /*10d0*/  FFMA R15, R11, R15, R14 ;  /* 0x0000000f0b0f7223 */ /* 0x000fc4000000000e */
[----:B------:R-:W4:Y:S04]  /*10e0*/  LDS.128 R4, [R53.X4+UR5+0x8b0] ;  /* 0x0008b00535047984 */ /* 0x000f280008004c00 */
[----:B------:R-:W4:Y:S01]  /*10f0*/  LDS.128 R8, [R53.X4+UR5+0xb0] ;  /* 0x0000b00535087984 */ /* 0x000f220008004c00 */
[C---:B-1----:R-:W-:Y:S01]  /*1100*/  FFMA R12, R36.reuse, R28, R21 ;  /* 0x0000001c240c7223 */ /* 0x042fe20000000015 */
[----:B--2---:R-:W-:-:S03]  /*1110*/  FFMA R36, R36, R24, R41 ;  /* 0x0000001824247223 */ /* 0x004fc60000000029 */
[C---:B------:R-:W-:Y:S01]  /*1120*/  FFMA R21, R37.reuse, R29, R12 ;  /* 0x0000001d25157223 */ /* 0x040fe2000000000c */
[----:B---3--:R-:W-:Y:S01]  /*1130*/  FFMA R12, R32, R24, R23 ;  /* 0x00000018200c7223 */ /* 0x008fe20000000017 */
[-C--:B------:R-:W-:Y:S02]  /*1140*/  FFMA R37, R37, R25.reuse, R36 ;  /* 0x0000001925257223 */ /* 0x080fe40000000024 */
[----:B------:R-:W-:Y:S01]  /*1150*/  FFMA R14, R38, R30, R21 ;  /* 0x0000001e260e7223 */ /* 0x000fe20000000015 */
[----:B------:R-:W-:Y:S01]  /*1160*/  FFMA R32, R32, R28, R43 ;  /* 0x0000001c20207223 */ /* 0x000fe2000000002b */
[C---:B------:R-:W-:Y:S01]  /*1170*/  FFMA R21, R33.reuse, R25, R12 ;  /* 0x0000001921157223 */ /* 0x040fe2000000000c */
[C---:B----4-:R-:W-:Y:S01]  /*1180*/  FFMA R12, R4.reuse, R24, R17 ;  /* 0x00000018040c7223 */ /* 0x050fe20000000011 */
[----:B------:R-:W-:Y:S01]  /*1190*/  FFMA R4, R4, R28, R13 ;  /* 0x0000001c04047223 */ /* 0x000fe2000000000d */
[----:B------:R-:W-:Y:S01]  /*11a0*/  FFMA R38, R38, R26, R37 ;  /* 0x0000001a26267223 */ /* 0x000fe20000000025 */
[C---:B------:R-:W-:Y:S01]  /*11b0*/  FFMA R28, R8.reuse, R28, R15 ;  /* 0x0000001c081c7223 */ /* 0x040fe2000000000f */
[----:B------:R-:W-:Y:S01]  /*11c0*/  FFMA R33, R33, R29, R32 ;  /* 0x0000001d21217223 */ /* 0x000fe20000000020 */
[----:B------:R-:W-:Y:S01]  /*11d0*/  FFMA R8, R8, R24, R19 ;  /* 0x0000001808087223 */ /* 0x000fe20000000013 */
[C---:B------:R-:W-:Y:S01]  /*11e0*/  FFMA R13, R5.reuse, R25, R12 ;  /* 0x00000019050d7223 */ /* 0x040fe2000000000c */
[-C--:B------:R-:W-:Y:S01]  /*11f0*/  FFMA R5, R5, R29.reuse, R4 ;  /* 0x0000001d05057223 */ /* 0x080fe20000000004 */
[C---:B------:R-:W-:Y:S01]  /*1200*/  FFMA R32, R34.reuse, R26, R21 ;  /* 0x0000001a22207223 */ /* 0x040fe20000000015 */
[----:B------:R-:W-:Y:S01]  /*1210*/  FFMA R29, R9, R29, R28 ;  /* 0x0000001d091d7223 */ /* 0x000fe2000000001c */
[C---:B------:R-:W-:Y:S01]  /*1220*/  FFMA R51, R39.reuse, R31, R14 ;  /* 0x0000001f27337223 */ /* 0x040fe2000000000e */
[----:B------:R-:W-:Y:S01]  /*1230*/  FFMA R65, R39, R27, R38 ;  /* 0x0000001b27417223 */ /* 0x000fe20000000026 */
[----:B------:R-:W-:Y:S01]  /*1240*/  FFMA R34, R34, R30, R33 ;  /* 0x0000001e22227223 */ /* 0x000fe20000000021 */
[----:B------:R-:W-:Y:S01]  /*1250*/  FFMA R9, R9, R25, R8 ;  /* 0x0000001909097223 */ /* 0x000fe20000000008 */
[C---:B------:R-:W-:Y:S01]  /*1260*/  FFMA R4, R6.reuse, R26, R13 ;  /* 0x0000001a06047223 */ /* 0x040fe2000000000d */
[----:B------:R-:W-:Y:S01]  /*1270*/  LDS.128 R20, [R49+0xc0] ;  /* 0x0000c00031147984 */ /* 0x000fe20000000c00 */
[-C--:B------:R-:W-:Y:S01]  /*1280*/  FFMA R6, R6, R30.reuse, R5 ;  /* 0x0000001e06067223 */ /* 0x080fe20000000005 */
[C---:B------:R-:W-:Y:S01]  /*1290*/  FFMA R30, R10.reuse, R30, R29 ;  /* 0x0000001e0a1e7223 */ /* 0x040fe2000000001d */
[----:B------:R-:W-:Y:S01]  /*12a0*/  FFMA R10, R10, R26, R9 ;  /* 0x0000001a0a0a7223 */ /* 0x000fe20000000009 */
[----:B------:R-:W1:Y:S01]  /*12b0*/  LDS.128 R36, [R53.X4+UR5+0x840] ;  /* 0x0008400535247984 */ /* 0x000e620008004c00 */
[C---:B------:R-:W-:Y:S01]  /*12c0*/  FFMA R9, R35.reuse, R31, R34 ;  /* 0x0000001f23097223 */ /* 0x040fe20000000022 */
[----:B------:R-:W-:Y:S01]  /*12d0*/  FFMA R25, R35, R27, R32 ;  /* 0x0000001b23197223 */ /* 0x000fe20000000020 */
[C---:B------:R-:W-:Y:S01]  /*12e0*/  FFMA R5, R7.reuse, R31, R6 ;  /* 0x0000001f07057223 */ /* 0x040fe20000000006 */
[----:B------:R-:W-:Y:S01]  /*12f0*/  LDS.128 R12, [R53.X4+UR5+0x40] ;  /* 0x00004005350c7984 */ /* 0x000fe20008004c00 */
[-C--:B------:R-:W-:Y:S01]  /*1300*/  FFMA R7, R7, R27.reuse, R4 ;  /* 0x0000001b07077223 */ /* 0x080fe20000000004 */
[C---:B------:R-:W-:Y:S01]  /*1310*/  FFMA R27, R11.reuse, R27, R10 ;  /* 0x0000001b0b1b7223 */ /* 0x040fe2000000000a */
[----:B------:R-:W-:Y:S01]  /*1320*/  FFMA R11, R11, R31, R30 ;  /* 0x0000001f0b0b7223 */ /* 0x000fe2000000001e */
[----:B------:R-:W2:Y:S04]  /*1330*/  LDS.128 R16, [R49+0x40] ;  /* 0x0000400031107984 */ /* 0x000ea80000000c00 */
[----:B------:R-:W3:Y:S04]  /*1340*/  LDS.128 R32, [R53.X4+UR5+0x8c0] ;  /* 0x0008c00535207984 */ /* 0x000ee80008004c00 */
[----:B------:R-:W4:Y:S04]  /*1350*/  LDS.128 R40, [R53.X4+UR5+0xc0] ;  /* 0x0000c00535287984 */ /* 0x000f280008004c00 */
[----:B------:R-:W-:Y:S01]  /*1360*/  LDS.128 R28, [R49+0x50] ;  /* 0x00005000311c7984 */ /* 0x000fe20000000c00 */
[----:B-1----:R-:W-:-:S04]  /*1370*/  FFMA R4, R36, R20, R25 ;  /* 0x0000001424047223 */ /* 0x002fc80000000019 */
[----:B------:R-:W-:Y:S01]  /*1380*/  FFMA R25, R37, R21, R4 ;  /* 0x0000001525197223 */ /* 0x000fe20000000004 */
[-C--:B--2---:R-:W-:Y:S01]  /*1390*/  FFMA R6, R12, R16.reuse, R51 ;  /* 0x000000100c067223 */ /* 0x084fe20000000033 */
[----:B------:R-:W-:Y:S01]  /*13a0*/  FFMA R36, R36, R16, R9 ;  /* 0x0000001024247223 */ /* 0x000fe20000000009 */
[-C--:B------:R-:W-:Y:S01]  /*13b0*/  FFMA R12, R12, R20.reuse, R65 ;  /* 0x000000140c0c7223 */ /* 0x080fe20000000041 */
[C---:B---3--:R-:W-:Y:S01]  /*13c0*/  FFMA R4, R32.reuse, R20, R7 ;  /* 0x0000001420047223 */ /* 0x048fe20000000007 */
[C---:B------:R-:W-:Y:S01]  /*13d0*/  FFMA R9, R13.reuse, R17, R6 ;  /* 0x000000110d097223 */ /* 0x040fe20000000006 */
[-C--:B------:R-:W-:Y:S01]  /*13e0*/  FFMA R32, R32, R16.reuse, R5 ;  /* 0x0000001020207223 */ /* 0x080fe20000000005 */
[-C--:B------:R-:W-:Y:S01]  /*13f0*/  FFMA R13, R13, R21.reuse, R12 ;  /* 0x000000150d0d7223 */ /* 0x080fe2000000000c */
[----:B----4-:R-:W-:Y:S01]  /*1400*/  FFMA R16, R40, R16, R11 ;  /* 0x0000001028107223 */ /* 0x010fe2000000000b */
[----:B------:R-:W-:Y:S01]  /*1410*/  FFMA R5, R33, R21, R4 ;  /* 0x0000001521057223 */ /* 0x000fe20000000004 */
[-C--:B------:R-:W-:Y:S01]  /*1420*/  FFMA R37, R37, R17.reuse, R36 ;  /* 0x0000001125257223 */ /* 0x080fe20000000024 */
[-C--:B------:R-:W-:Y:S01]  /*1430*/  FFMA R33, R33, R17.reuse, R32 ;  /* 0x0000001121217223 */ /* 0x080fe20000000020 */
[----:B------:R-:W-:Y:S01]  /*1440*/  FFMA R12, R14, R18, R9 ;  /* 0x000000120e0c7223 */ /* 0x000fe20000000009 */
[----:B------:R-:W-:Y:S01]  /*1450*/  FFMA R36, R38, R22, R25 ;  /* 0x0000001626247223 */ /* 0x000fe20000000019 */
[----:B------:R-:W-:Y:S01]  /*1460*/  FFMA R20, R40, R20, R27 ;  /* 0x0000001428147223 */ /* 0x000fe2000000001b */
[C---:B------:R-:W-:Y:S01]  /*1470*/  FFMA R17, R41.reuse, R17, R16 ;  /* 0x0000001129117223 */ /* 0x040fe20000000010 */
[-C--:B------:R-:W-:Y:S01]  /*1480*/  FFMA R16, R34, R22.reuse, R5 ;  /* 0x0000001622107223 */ /* 0x080fe20000000005 */
[----:B------:R-:W1:Y:S01]  /*1490*/  LDS.128 R8, [R53.X4+UR5+0x50] ;  /* 0x0000500535087984 */ /* 0x000e620008004c00 */
[----:B------:R-:W-:Y:S01]  /*14a0*/  FFMA R14, R14, R22, R13 ;  /* 0x000000160e0e7223 */ /* 0x000fe2000000000d */
[----:B------:R-:W-:Y:S01]  /*14b0*/  FFMA R21, R41, R21, R20 ;  /* 0x0000001529157223 */ /* 0x000fe20000000014 */
[-C--:B------:R-:W-:Y:S01]  /*14c0*/  FFMA R38, R38, R18.reuse, R37 ;  /* 0x0000001226267223 */ /* 0x080fe20000000025 */
[----:B------:R-:W2:Y:S01]  /*14d0*/  LDS.128 R24, [R49+0xd0] ;  /* 0x0000d00031187984 */ /* 0x000ea20000000c00 */
[-C--:B------:R-:W-:Y:S01]  /*14e0*/  FFMA R34, R34, R18.reuse, R33 ;  /* 0x0000001222227223 */ /* 0x080fe20000000021 */
[C---:B------:R-:W-:Y:S01]  /*14f0*/  FFMA R18, R42.reuse, R18, R17 ;  /* 0x000000122a127223 */ /* 0x040fe20000000011 */
[----:B------:R-:W-:Y:S01]  /*1500*/  FFMA R22, R42, R22, R21 ;  /* 0x000000162a167223 */ /* 0x000fe20000000015 */
[----:B------:R-:W3:Y:S01]  /*1510*/  LDS.128 R4, [R53.X4+UR5+0x850] ;  /* 0x0008500535047984 */ /* 0x000ee20008004c00 */
[C---:B------:R-:W-:Y:S01]  /*1520*/  FFMA R21, R15.reuse, R19, R12 ;  /* 0x000000130f157223 */ /* 0x040fe2000000000c */
[----:B------:R-:W-:Y:S01]  /*1530*/  FFMA R37, R15, R23, R14 ;  /* 0x000000170f257223 */ /* 0x000fe2000000000e */
[-C--:B------:R-:W-:Y:S01]  /*1540*/  FFMA R33, R35, R19.reuse, R34 ;  /* 0x0000001323217223 */ /* 0x080fe20000000022 */
[----:B------:R-:W4:Y:S01]  /*1550*/  LDS.128 R12, [R53.X4+UR5+0x8d0] ;  /* 0x0008d005350c7984 */ /* 0x000f220008004c00 */
[----:B------:R-:W-:Y:S01]  /*1560*/  FFMA R41, R39, R19, R38 ;  /* 0x0000001327297223 */ /* 0x000fe20000000026 */
[----:B------:R-:W-:Y:S01]  /*1570*/  FFMA R35, R35, R23, R16 ;  /* 0x0000001723237223 */ /* 0x000fe20000000010 */
[----:B------:R-:W-:Y:S01]  /*1580*/  FFMA R71, R43, R19, R18 ;  /* 0x000000132b477223 */ /* 0x000fe20000000012 */
[-C--:B------:R-:W-:Y:S01]  /*1590*/  FFMA R39, R39, R23.reuse, R36 ;  /* 0x0000001727277223 */ /* 0x080fe20000000024 */
[----:B------:R-:W4:Y:S01]  /*15a0*/  LDS.128 R16, [R53.X4+UR5+0xd0] ;  /* 0x0000d00535107984 */ /* 0x000f220008004c00 */
[----:B------:R-:W-:Y:S01]  /*15b0*/  FFMA R23, R43, R23, R22 ;  /* 0x000000172b177223 */ /* 0x000fe20000000016 */
[C---:B-1----:R-:W-:Y:S01]  /*15c0*/  FFMA R20, R8.reuse, R28, R21 ;  /* 0x0000001c08147223 */ /* 0x042fe20000000015 */
[----:B--2---:R-:W-:-:S03]  /*15d0*/  FFMA R22, R8, R24, R37 ;  /* 0x0000001808167223 */ /* 0x004fc60000000025 */
[C---:B------:R-:W-:Y:S01]  /*15e0*/  FFMA R21, R9.reuse, R29, R20 ;  /* 0x0000001d09157223 */ /* 0x040fe20000000014 */
[C---:B---3--:R-:W-:Y:S01]  /*15f0*/  FFMA R8, R4.reuse, R28, R41 ;  /* 0x0000001c04087223 */ /* 0x048fe20000000029 */
[----:B------:R-:W-:Y:S01]  /*1600*/  FFMA R4, R4, R24, R39 ;  /* 0x0000001804047223 */ /* 0x000fe20000000027 */
[----:B------:R-:W-:Y:S02]  /*1610*/  FFMA R9, R9, R25, R22 ;  /* 0x0000001909097223 */ /* 0x000fe40000000016 */
[C---:B------:R-:W-:Y:S01]  /*1620*/  FFMA R37, R5.reuse, R29, R8 ;  /* 0x0000001d05257223 */ /* 0x040fe20000000008 */
[----:B------:R-:W-:Y:S01]  /*1630*/  FFMA R5, R5, R25, R4 ;  /* 0x0000001905057223 */ /* 0x000fe20000000004 */
[C---:B------:R-:W-:Y:S01]  /*1640*/  FFMA R8, R10.reuse, R30, R21 ;  /* 0x0000001e0a087223 */ /* 0x040fe20000000015 */
[----:B------:R-:W-:Y:S01]  /*1650*/  FFMA R10, R10, R26, R9 ;  /* 0x0000001a0a0a7223 */ /* 0x000fe20000000009 */
[C---:B------:R-:W-:Y:S01]  /*1660*/  FFMA R4, R6.reuse, R30, R37 ;  /* 0x0000001e06047223 */ /* 0x040fe20000000025 */
[----:B------:R-:W-:Y:S01]  /*1670*/  FFMA R6, R6, R26, R5 ;  /* 0x0000001a06067223 */ /* 0x000fe20000000005 */
[C---:B------:R-:W-:Y:S01]  /*1680*/  FFMA R41, R11.reuse, R31, R8 ;  /* 0x0000001f0b297223 */ /* 0x040fe20000000008 */
[----:B------:R-:W-:Y:S01]  /*1690*/  FFMA R51, R11, R27, R10 ;  /* 0x0000001b0b337223 */ /* 0x000fe2000000000a */
[----:B------:R-:W-:Y:S01]  /*16a0*/  FFMA R43, R7, R31, R4 ;  /* 0x0000001f072b7223 */ /* 0x000fe20000000004 */
[C---:B----4-:R-:W-:Y:S01]  /*16b0*/  FFMA R4, R12.reuse, R24, R35 ;  /* 0x000000180c047223 */ /* 0x050fe20000000023 */
[-C--:B------:R-:W-:Y:S01]  /*16c0*/  FFMA R12, R12, R28.reuse, R33 ;  /* 0x0000001c0c0c7223 */ /* 0x080fe20000000021 */
[C---:B------:R-:W-:Y:S01]  /*16d0*/  FFMA R28, R16.reuse, R28, R71 ;  /* 0x0000001c101c7223 */ /* 0x040fe20000000047 */
[----:B------:R-:W-:Y:S01]  /*16e0*/  FFMA R16, R16, R24, R23 ;  /* 0x0000001810107223 */ /* 0x000fe20000000017 */
[C---:B------:R-:W-:Y:S01]  /*16f0*/  FFMA R5, R13.reuse, R25, R4 ;  /* 0x000000190d057223 */ /* 0x040fe20000000004 */
[-C--:B------:R-:W-:Y:S01]  /*1700*/  FFMA R13, R13, R29.reuse, R12 ;  /* 0x0000001d0d0d7223 */ /* 0x080fe2000000000c */
[C---:B------:R-:W-:Y:S01]  /*1710*/  FFMA R29, R17.reuse, R29, R28 ;  /* 0x0000001d111d7223 */ /* 0x040fe2000000001c */
[----:B------:R-:W-:Y:S01]  /*1720*/  FFMA R17, R17, R25, R16 ;  /* 0x0000001911117223 */ /* 0x000fe20000000010 */
[C---:B------:R-:W-:Y:S01]  /*1730*/  FFMA R12, R14.reuse, R26, R5 ;  /* 0x0000001a0e0c7223 */ /* 0x040fe20000000005 */
[-C--:B------:R-:W-:Y:S01]  /*1740*/  FFMA R14, R14, R30.reuse, R13 ;  /* 0x0000001e0e0e7223 */ /* 0x080fe2000000000d */
[----:B------:R-:W-:Y:S01]  /*1750*/  FFMA R65, R7, R27, R6 ;  /* 0x0000001b07417223 */ /* 0x000fe20000000006 */
[C---:B------:R-:W-:Y:S01]  /*1760*/  FFMA R30, R18.reuse, R30, R29 ;  /* 0x0000001e121e7223 */ /* 0x040fe2000000001d */
[----:B------:R-:W-:Y:S01]  /*1770*/  LDS.128 R8, [R53.X4+UR5+0x60] ;  /* 0x0000600535087984 */ /* 0x000fe20008004c00 */
[----:B------:R-:W-:Y:S01]  /*1780*/  FFMA R18, R18, R26, R17 ;  /* 0x0000001a12127223 */ /* 0x000fe20000000011 */
[C---:B------:R-:W-:Y:S01]  /*1790*/  FFMA R13, R15.reuse, R31, R14 ;  /* 0x0000001f0f0d7223 */ /* 0x040fe2000000000e */
[-C--:B------:R-:W-:Y:S01]  /*17a0*/  FFMA R15, R15, R27.reuse, R12 ;  /* 0x0000001b0f0f7223 */ /* 0x080fe2000000000c */
[----:B------:R-:W1:Y:S01]  /*17b0*/  LDS.128 R20, [R49+0x60] ;  /* 0x0000600031147984 */ /* 0x000e620000000c00 */
[C---:B------:R-:W-:Y:S01]  /*17c0*/  FFMA R17, R19.reuse, R27, R18 ;  /* 0x0000001b13117223 */ /* 0x040fe20000000012 */
[----:B------:R-:W-:-:S02]  /*17d0*/  FFMA R19, R19, R31, R30 ;  /* 0x0000001f13137223 */ /* 0x000fc4000000001e */
[----:B------:R-:W2:Y:S04]  /*17e0*/  LDS.128 R32, [R49+0xe0] ;  /* 0x0000e00031207984 */ /* 0x000ea80000000c00 */
[----:B------:R-:W3:Y:S04]  /*17f0*/  LDS.128 R4, [R53.X4+UR5+0x860] ;  /* 0x0008600535047984 */ /* 0x000ee80008004c00 */
[----:B------:R-:W4:Y:S04]  /*1800*/  LDS.128 R28, [R53.X4+UR5+0x8e0] ;  /* 0x0008e005351c7984 */ /* 0x000f280008004c00 */
[----:B------:R-:W4:Y:S01]  /*1810*/  LDS.128 R36, [R53.X4+UR5+0xe0] ;  /* 0x0000e00535247984 */ /* 0x000f220008004c00 */
[C---:B-1----:R-:W-:Y:S01]  /*1820*/  FFMA R12, R8.reuse, R20, R41 ;  /* 0x00000014080c7223 */ /* 0x042fe20000000029 */
[----:B--2---:R-:W-:-:S03]  /*1830*/  FFMA R14, R8, R32, R51 ;  /* 0x00000020080e7223 */ /* 0x004fc60000000033 */
[C---:B------:R-:W-:Y:S01]  /*1840*/  FFMA R25, R9.reuse, R21, R12 ;  /* 0x0000001509197223 */ /* 0x040fe2000000000c */
[C---:B---3--:R-:W-:Y:S01]  /*1850*/  FFMA R8, R4.reuse, R20, R43 ;  /* 0x0000001404087223 */ /* 0x048fe2000000002b */
[----:B------:R-:W-:Y:S01]  /*1860*/  FFMA R4, R4, R32, R65 ;  /* 0x0000002004047223 */ /* 0x000fe20000000041 */
[----:B------:R-:W-:Y:S01]  /*1870*/  FFMA R27, R9, R33, R14 ;  /* 0x00000021091b7223 */ /* 0x000fe2000000000e */
[----:B------:R-:W-:Y:S01]  /*1880*/  LDS.128 R40, [R53.X4+UR5+0x70] ;  /* 0x0000700535287984 */ /* 0x000fe20008004c00 */
[C---:B------:R-:W-:Y:S01]  /*1890*/  FFMA R9, R5.reuse, R21, R8 ;  /* 0x0000001505097223 */ /* 0x040fe20000000008 */
[----:B------:R-:W-:Y:S01]  /*18a0*/  FFMA R5, R5, R33, R4 ;  /* 0x0000002105057223 */ /* 0x000fe20000000004 */
[C---:B----4-:R-:W-:Y:S01]  /*18b0*/  FFMA R4, R28.reuse, R20, R13 ;  /* 0x000000141c047223 */ /* 0x050fe2000000000d */
[-C--:B------:R-:W-:Y:S01]  /*18c0*/  FFMA R28, R28, R32.reuse, R15 ;  /* 0x000000201c1c7223 */ /* 0x080fe2000000000f */
[C---:B------:R-:W-:Y:S01]  /*18d0*/  FFMA R32, R36.reuse, R32, R17 ;  /* 0x0000002024207223 */ /* 0x040fe20000000011 */
[----:B------:R-:W1:Y:S01]  /*18e0*/  LDS.128 R12, [R49+0x70] ;  /* 0x00007000310c7984 */ /* 0x000e620000000c00 */
[----:B------:R-:W-:Y:S01]  /*18f0*/  FFMA R20, R36, R20, R19 ;  /* 0x0000001424147223 */ /* 0x000fe20000000013 */
[C---:B------:R-:W-:Y:S01]  /*1900*/  FFMA R51, R29.reuse, R21, R4 ;  /* 0x000000151d337223 */ /* 0x040fe20000000004 */
[C---:B------:R-:W-:Y:S01]  /*1910*/  FFMA R4, R10.reuse, R22, R25 ;  /* 0x000000160a047223 */ /* 0x040fe20000000019 */
[----:B------:R2:W3:Y:S01]  /*1920*/  LDS.128 R16, [R49+0xf0] ;  /* 0x0000f00031107984 */ /* 0x0004e20000000c00 */
[-C--:B------:R-:W-:Y:S01]  /*1930*/  FFMA R10, R10, R34.reuse, R27 ;  /* 0x000000220a0a7223 */ /* 0x080fe2000000001b */
[----:B------:R-:W-:Y:S01]  /*1940*/  FFMA R29, R29, R33, R28 ;  /* 0x000000211d1d7223 */ /* 0x000fe2000000001c */
[C---:B------:R-:W-:Y:S01]  /*1950*/  FFMA R21, R37.reuse, R21, R20 ;  /* 0x0000001525157223 */ /* 0x040fe20000000014 */
[----:B------:R-:W4:Y:S01]  /*1960*/  LDS.128 R24, [R53.X4+UR5+0x870] ;  /* 0x0008700535187984 */ /* 0x000f220008004c00 */
[----:B------:R-:W-:Y:S01]  /*1970*/  FFMA R33, R37, R33, R32 ;  /* 0x0000002125217223 */ /* 0x000fe20000000020 */
[C---:B------:R-:W-:Y:S01]  /*1980*/  FFMA R8, R6.reuse, R34, R5 ;  /* 0x0000002206087223 */ /* 0x040fe20000000005 */
[----:B------:R-:W-:Y:S01]  /*1990*/  FFMA R20, R6, R22, R9 ;  /* 0x0000001606147223 */ /* 0x000fe20000000009 */
[C---:B------:R-:W-:Y:S01]  /*19a0*/  FFMA R6, R30.reuse, R34, R29 ;  /* 0x000000221e067223 */ /* 0x040fe2000000001d */
[----:B------:R-:W-:Y:S01]  /*19b0*/  FFMA R30, R30, R22, R51 ;  /* 0x000000161e1e7223 */ /* 0x000fe20000000033 */
[----:B------:R-:W-:Y:S01]  /*19c0*/  FFMA R5, R11, R23, R4 ;  /* 0x000000170b057223 */ /* 0x000fe20000000004 */
[C---:B------:R-:W-:Y:S01]  /*19d0*/  FFMA R34, R38.reuse, R34, R33 ;  /* 0x0000002226227223 */ /* 0x040fe20000000021 */
[-C--:B------:R-:W-:Y:S01]  /*19e0*/  FFMA R33, R7, R35.reuse, R8 ;  /* 0x0000002307217223 */ /* 0x080fe20000000008 */
[----:B------:R-:W-:Y:S01]  /*19f0*/  FFMA R22, R38, R22, R21 ;  /* 0x0000001626167223 */ /* 0x000fe20000000015 */
[----:B------:R-:W-:Y:S01]  /*1a00*/  FFMA R11, R11, R35, R10 ;  /* 0x000000230b0b7223 */ /* 0x000fe2000000000a */
[-C--:B------:R-:W-:Y:S01]  /*1a10*/  FFMA R29, R31, R23.reuse, R30 ;  /* 0x000000171f1d7223 */ /* 0x080fe2000000001e */
[----:B------:R-:W-:Y:S01]  /*1a20*/  FFMA R21, R7, R23, R20 ;  /* 0x0000001707157223 */ /* 0x000fe20000000014 */
[-C--:B------:R-:W-:Y:S01]  /*1a30*/  FFMA R31, R31, R35.reuse, R6 ;  /* 0x000000231f1f7223 */ /* 0x080fe20000000006 */
[C---:B------:R-:W-:Y:S01]  /*1a40*/  LEA R20, R50.reuse, 0x3000, 0xd ;  /* 0x0000300032147811 */ /* 0x040fe200078e68ff */
[C---:B------:R-:W-:Y:S01]  /*1a50*/  FFMA R35, R39.reuse, R35, R34 ;  /* 0x0000002327237223 */ /* 0x040fe20000000022 */
[----:B------:R-:W-:Y:S01]  /*1a60*/  FFMA R23, R39, R23, R22 ;  /* 0x0000001727177223 */ /* 0x000fe20000000016 */
[----:B------:R-:W-:-:S02]  /*1a70*/  LEA R39, R50, R55, 0xc ;  /* 0x0000003732277211 */ /* 0x000fc400078e60ff */
[-C--:B--2---:R-:W-:Y:S02]  /*1a80*/  IADD3 R49, R55, R20.reuse, RZ ;  /* 0x0000001437317210 */ /* 0x084fe40007ffe0ff */
[----:B------:R-:W-:Y:S02]  /*1a90*/  IADD3 R51, R54, R20, RZ ;  /* 0x0000001436337210 */ /* 0x000fe40007ffe0ff */
[----:B------:R-:W-:Y:S01]  /*1aa0*/  MOV R20, R44 ;  /* 0x0000002c00147202 */ /* 0x000fe20000000f00 */
[C---:B-1----:R-:W-:Y:S02]  /*1ab0*/  FFMA R8, R40.reuse, R12, R5 ;  /* 0x0000000c28087223 */ /* 0x042fe40000000005 */
[----:B------:R-:W1:Y:S01]  /*1ac0*/  LDS.128 R4, [R53.X4+UR5+0x8f0] ;  /* 0x0008f00535047984 */ /* 0x000e620008004c00 */
[-C--:B---3--:R-:W-:Y:S01]  /*1ad0*/  FFMA R40, R40, R16.reuse, R11 ;  /* 0x0000001028287223 */ /* 0x088fe2000000000b */
[----:B------:R-:W-:Y:S02]  /*1ae0*/  FFMA R37, R41, R13, R8 ;  /* 0x0000000d29257223 */ /* 0x000fe40000000008 */
[----:B------:R-:W2:Y:S01]  /*1af0*/  LDS.128 R8, [R53.X4+UR5+0xf0] ;  /* 0x0000f00535087984 */ /* 0x000ea20008004c00 */
[C---:B----4-:R-:W-:Y:S01]  /*1b00*/  FFMA R22, R24.reuse, R16, R33 ;  /* 0x0000001018167223 */ /* 0x050fe20000000021 */
[----:B------:R-:W-:Y:S01]  /*1b10*/  FFMA R24, R24, R12, R21 ;  /* 0x0000000c18187223 */ /* 0x000fe20000000015 */
[----:B------:R-:W-:Y:S01]  /*1b20*/  MOV R21, R45 ;  /* 0x0000002d00157202 */ /* 0x000fe20000000f00 */
[----:B------:R-:W-:Y:S06]  /*1b30*/  BAR.SYNC 0x0 ;  /* 0x0000000000007b1d */ /* 0x000fec0000000000 */
[----:B------:R-:W-:Y:S01]  /*1b40*/  @!PT LDS RZ, [RZ] ;  /* 0x00000000fffff984 */ /* 0x000fe20000000800 */
[----:B------:R-:W-:Y:S01]  /*1b50*/  @!PT LDS RZ, [RZ] ;  /* 0x00000000fffff984 */ /* 0x000fe20000000800 */
[----:B------:R-:W-:Y:S01]  /*1b60*/  @!PT LDS RZ, [RZ] ;  /* 0x00000000fffff984 */ /* 0x000fe20000000800 */
[----:B------:R3:W-:Y:S01]  /*1b70*/  LDGSTS.E.BYPASS.128 [R39], [R46.64], !P0 ;  /* 0x000000002e277fae */ /* 0x0007e2000c101c48 */
[----:B------:R-:W-:Y:S01]  /*1b80*/  FFMA R33, R25, R13, R24 ;  /* 0x0000000d19217223 */ /* 0x000fe20000000018 */
[-C--:B------:R-:W-:Y:S01]  /*1b90*/  FFMA R41, R41, R17.reuse, R40 ;  /* 0x0000001129297223 */ /* 0x080fe20000000028 */
[----:B------:R-:W-:Y:S01]  /*1ba0*/  FFMA R25, R25, R17, R22 ;  /* 0x0000001119197223 */ /* 0x000fe20000000016 */
[----:B------:R-:W0:Y:S01]  /*1bb0*/  LDGDEPBAR ;  /* 0x00000000000079af */ /* 0x000e220000000000 */
[-C--:B------:R-:W-:Y:S01]  /*1bc0*/  FFMA R30, R42, R14.reuse, R37 ;  /* 0x0000000e2a1e7223 */ /* 0x080fe20000000025 */
[----:B------:R-:W-:Y:S01]  /*1bd0*/  FFMA R28, R26, R14, R33 ;  /* 0x0000000e1a1c7223 */ /* 0x000fe20000000021 */
[-C--:B------:R-:W-:Y:S01]  /*1be0*/  FFMA R42, R42, R18.reuse, R41 ;  /* 0x000000122a2a7223 */ /* 0x080fe20000000029 */
[----:B------:R1:W-:Y:S01]  /*1bf0*/  LDGSTS.E.BYPASS.128 [R49], [R20.64], !P0 ;  /* 0x0000000014317fae */ /* 0x0003e2000c101c48 */
[----:B------:R-:W-:Y:S01]  /*1c00*/  FFMA R26, R26, R18, R25 ;  /* 0x000000121a1a7223 */ /* 0x000fe20000000019 */
[----:B------:R-:W-:Y:S01]  /*1c10*/  USHF.L.U32 UR5, UR4, 0xc, URZ ;  /* 0x0000000c04057899 */ /* 0x000fe2000800063f */
[C---:B------:R-:W-:Y:S01]  /*1c20*/  FFMA R30, R43.reuse, R15, R30 ;  /* 0x0000000f2b1e7223 */ /* 0x040fe2000000001e */
[----:B------:R1:W-:Y:S01]  /*1c30*/  LDGSTS.E.BYPASS.128 [R51], [R20.64], !P0 ;  /* 0x0000000014337fae */ /* 0x0003e2000c101c48 */
[----:B------:R-:W-:Y:S01]  /*1c40*/  IADD3 R44, P0, R20, 0x80, RZ ;  /* 0x00000080142c7810 */ /* 0x000fe20007f1e0ff */
[----:B------:R-:W-:Y:S01]  /*1c50*/  FFMA R43, R43, R19, R42 ;  /* 0x000000132b2b7223 */ /* 0x000fe2000000002a */
[----:B---3--:R-:W-:Y:S01]  /*1c60*/  IADD3 R46, P1, R46, 0x80, RZ ;  /* 0x000000802e2e7810 */ /* 0x008fe20007f3e0ff */
[----:B------:R-:W0:Y:S01]  /*1c70*/  LDGDEPBAR ;  /* 0x00000000000079af */ /* 0x000e220000000000 */
[----:B------:R-:W-:Y:S01]  /*1c80*/  IADD3.X R45, RZ, R21, RZ, P0, !PT ;  /* 0x00000015ff2d7210 */ /* 0x000fe200007fe4ff */
[C---:B------:R-:W-:Y:S01]  /*1c90*/  FFMA R28, R27.reuse, R15, R28 ;  /* 0x0000000f1b1c7223 */ /* 0x040fe2000000001c */
[----:B------:R-:W-:Y:S01]  /*1ca0*/  ISETP.GE.U32.AND P0, PT, R48, 0x60, PT ;  /* 0x000000603000780c */ /* 0x000fe20003f06070 */
[----:B------:R-:W-:Y:S01]  /*1cb0*/  FFMA R41, R27, R19, R26 ;  /* 0x000000131b297223 */ /* 0x000fe2000000001a */
[----:B------:R-:W-:Y:S01]  /*1cc0*/  IADD3.X R47, RZ, R47, RZ, P1, !PT ;  /* 0x0000002fff2f7210 */ /* 0x000fe20000ffe4ff */
[C---:B-1----:R-:W-:Y:S01]  /*1cd0*/  FFMA R20, R4.reuse, R16, R31 ;  /* 0x0000001004147223 */ /* 0x042fe2000000001f */
[-C--:B------:R-:W-:Y:S01]  /*1ce0*/  FFMA R4, R4, R12.reuse, R29 ;  /* 0x0000000c04047223 */ /* 0x080fe2000000001d */
[----:B--2---:R-:W-:-:S03]  /*1cf0*/  FFMA R12, R8, R12, R23 ;  /* 0x0000000c080c7223 */ /* 0x004fc60000000017 */
[C---:B------:R-:W-:Y:S01]  /*1d00*/  FFMA R21, R5.reuse, R13, R4 ;  /* 0x0000000d05157223 */ /* 0x040fe20000000004 */
[----:B------:R-:W-:Y:S01]  /*1d10*/  FFMA R8, R8, R16, R35 ;  /* 0x0000001008087223 */ /* 0x000fe20000000023 */
[----:B------:R-:W-:Y:S01]  /*1d20*/  FFMA R5, R5, R17, R20 ;  /* 0x0000001105057223 */ /* 0x000fe20000000014 */
[C---:B------:R-:W-:Y:S02]  /*1d30*/  FFMA R13, R9.reuse, R13, R12 ;  /* 0x0000000d090d7223 */ /* 0x040fe4000000000c */
[----:B------:R-:W-:Y:S01]  /*1d40*/  FFMA R9, R9, R17, R8 ;  /* 0x0000001109097223 */ /* 0x000fe20000000008 */
[C---:B------:R-:W-:Y:S01]  /*1d50*/  FFMA R4, R6.reuse, R18, R5 ;  /* 0x0000001206047223 */ /* 0x040fe20000000005 */
[-C--:B------:R-:W-:Y:S01]  /*1d60*/  FFMA R6, R6, R14.reuse, R21 ;  /* 0x0000000e06067223 */ /* 0x080fe20000000015 */
[----:B------:R-:W-:Y:S01]  /*1d70*/  FFMA R14, R10, R14, R13 ;  /* 0x0000000e0a0e7223 */ /* 0x000fe2000000000d */
[----:B------:R-:W-:-:S04]  /*1d80*/  DEPBAR.LE SB0, 0x4 ;  /* 0x000081000000791a */ /* 0x000fc80000000000 */
[----:B------:R-:W-:Y:S01]  /*1d90*/  FFMA R10, R10, R18, R9 ;  /* 0x000000120a0a7223 */ /* 0x000fe20000000009 */
[C---:B------:R-:W-:Y:S01]  /*1da0*/  FFMA R29, R7.reuse, R15, R6 ;  /* 0x0000000f071d7223 */ /* 0x040fe20000000006 */
[----:B------:R-:W-:Y:S01]  /*1db0*/  FFMA R33, R7, R19, R4 ;  /* 0x0000001307217223 */ /* 0x000fe20000000004 */
[C---:B------:R-:W-:Y:S01]  /*1dc0*/  FFMA R31, R11.reuse, R15, R14 ;  /* 0x0000000f0b1f7223 */ /* 0x040fe2000000000e */
[----:B------:R-:W-:Y:S01]  /*1dd0*/  FFMA R39, R11, R19, R10 ;  /* 0x000000130b277223 */ /* 0x000fe2000000000a */
[----:B------:R-:W-:Y:S06]  /*1de0*/  BAR.SYNC 0x0 ;  /* 0x0000000000007b1d */ /* 0x000fec0000000000 */
[----:B------:R-:W-:Y:S01]  /*1df0*/  @P0 CALL.REL.NOINC `(.L_x_0) ;  /* 0x0000001000000944 */ /* 0x000fe20003c00000 */
[----:B------:R-:W-:Y:S05]  /*1e00*/  BRA `(.L_x_1) ;  /* 0xffffead000007947 */ /* 0x000fea000383ffff */
.L_x_0:
[----:B------:R-:W-:Y:S01]  /*1e10*/  LEA R4, P0, R57, c[0x0][0x178], 0x2 ;  /* 0x00005e0039047a11 */ /* 0x000fe200078010ff */
[----:B------:R-:W-:-:S04]  /*1e20*/  DEPBAR.LE SB0, 0x0 ;  /* 0x000080000000791a */ /* 0x000fc80000000000 */
[----:B------:R-:W-:Y:S01]  /*1e30*/  IADD3.X R5, RZ, c[0x0][0x17c], RZ, P0, !PT ;  /* 0x00005f00ff057a10 */ /* 0x000fe200007fe4ff */
[----:B------:R-:W-:Y:S06]  /*1e40*/  BAR.SYNC 0x0 ;  /* 0x0000000000007b1d */ /* 0x000fec0000000000 */
[----:B------:R-:W-:Y:S01]  /*1e50*/  @!PT LDS RZ, [RZ] ;  /* 0x00000000fffff984 */ /* 0x000fe20000000800 */
[----:B------:R-:W-:Y:S01]  /*1e60*/  @!PT LDS RZ, [RZ] ;  /* 0x00000000fffff984 */ /* 0x000fe20000000800 */
[----:B------:R-:W-:Y:S01]  /*1e70*/  @!PT LDS RZ, [RZ] ;  /* 0x00000000fffff984 */ /* 0x000fe20000000800 */
[----:B------:R1:W-:Y:S01]  /*1e80*/  LDGSTS.E.BYPASS.128 [R55], [R68.64] ;  /* 0x0000000044377fae */ /* 0x0003e2000b901c48 */
[----:B------:R-:W-:Y:S01]  /*1e90*/  IADD3 R64, P1, R64, c[0x0][0x170], RZ ;  /* 0x00005c0040407a10 */ /* 0x000fe20007f3e0ff */
[----:B------:R-:W-:Y:S01]  /*1ea0*/  UMOV UR4, URZ ;  /* 0x0000003f00047c82 */ /* 0x000fe20008000000 */
[----:B------:R-:W-:Y:S01]  /*1eb0*/  IADD3 R63, P0, R63, c[0x0][0x178], RZ ;  /* 0x00005e003f3f7a10 */ /* 0x000fe20007f1e0ff */
[----:B------:R-:W0:Y:S01]  /*1ec0*/  LDGDEPBAR ;  /* 0x00000000000079af */ /* 0x000e220000000000 */
[----:B------:R-:W-:Y:S01]  /*1ed0*/  IADD3.X R65, R61, c[0x0][0x174], RZ, P1, !PT ;  /* 0x00005d003d417a10 */ /* 0x000fe20000ffe4ff */
[----:B------:R-:W-:Y:S01]  /*1ee0*/  UMOV UR6, 0x3000 ;  /* 0x0000300000067882 */ /* 0x000fe20000000000 */
[----:B------:R-:W-:Y:S01]  /*1ef0*/  IADD3.X R62, R67, c[0x0][0x17c], RZ, P0, !PT ;  /* 0x00005f00433e7a10 */ /* 0x000fe200007fe4ff */
[----:B------:R2:W-:Y:S01]  /*1f00*/  LDGSTS.E.BYPASS.128 [R55+0x3000], [R4.64] ;  /* 0x0300000004377fae */ /* 0x0005e2000b901c48 */
[C---:B------:R-:W-:Y:S01]  /*1f10*/  LOP3.LUT R61, R3.reuse, 0x1, RZ, 0xfc, !PT ;  /* 0x00000001033d7812 */ /* 0x040fe200078efcff */
[----:B------:R-:W-:Y:S01]  /*1f20*/  UMOV UR5, URZ ;  /* 0x0000003f00057c82 */ /* 0x000fe20008000000 */
[----:B------:R-:W-:Y:S01]  /*1f30*/  LOP3.LUT R60, R3, 0x3, RZ, 0xfc, !PT ;  /* 0x00000003033c7812 */ /* 0x000fe200078efcff */
[----:B------:R2:W-:Y:S01]  /*1f40*/  LDGSTS.E.BYPASS.128 [R54+0x3000], [R4.64] ;  /* 0x0300000004367fae */ /* 0x0005e2000b901c48 */
[----:B------:R-:W-:-:S03]  /*1f50*/  MOV R66, 0xffffffe0 ;  /* 0xffffffe000427802 */ /* 0x000fc60000000f00 */
        /* <DEDUP_REMOVED lines=18> */
[----:B-1----:R-:W-:-:S03]  /*2080*/  MOV R68, 0x2 ;  /* 0x0000000200447802 */ /* 0x002fc60000000f00 */
[----:B------:R-:W0:Y:S01]  /*2090*/  LDGDEPBAR ;  /* 0x00000000000079af */ /* 0x000e220000000000 */
[----:B------:R-:W-:-:S04]  /*20a0*/  DEPBAR.LE SB0, 0x4 ;  /* 0x000081000000791a */ /* 0x000fc80000000000 */
[----:B--2---:R-:W-:Y:S06]  /*20b0*/  BAR.SYNC 0x0 ;  /* 0x0000000000007b1d */ /* 0x004fec0000000000 */
.L_x_3:
        /* <DEDUP_REMOVED lines=15> */
[----:B------:R-:W4:Y:S04]  /*21b0*/  LDS.128 R24, [R53.X4+UR5+0x80] ;  /* 0x0000800535187984 */ /* 0x000f280008004c00 */
[----:B------:R-:W-:Y:S01]  /*21c0*/  LDS.128 R48, [R53.X4+UR5+0x90] ;  /* 0x0000900535307984 */ /* 0x000fe20008004c00 */
[C---:B-1----:R-:W-:Y:S01]  /*21d0*/  FFMA R30, R4.reuse, R8, R30 ;  /* 0x00000008041e7223 */ /* 0x042fe2000000001e */
[----:B--2---:R-:W-:-:S03]  /*21e0*/  FFMA R4, R4, R12, R43 ;  /* 0x0000000c04047223 */ /* 0x004fc6000000002b */
[C---:B------:R-:W-:Y:S01]  /*21f0*/  FFMA R35, R5.reuse, R9, R30 ;  /* 0x0000000905237223 */ /* 0x040fe2000000001e */
[----:B------:R-:W-:Y:S01]  /*2200*/  FFMA R5, R5, R13, R4 ;  /* 0x0000000d05057223 */ /* 0x000fe20000000004 */
[C---:B---3--:R-:W-:Y:S01]  /*2210*/  FFMA R28, R16.reuse, R8, R28 ;  /* 0x00000008101c7223 */ /* 0x048fe2000000001c */
[----:B------:R-:W-:Y:S01]  /*2220*/  FFMA R16, R16, R12, R41 ;  /* 0x0000000c10107223 */ /* 0x000fe20000000029 */
[C---:B------:R-:W-:Y:S01]  /*2230*/  FFMA R4, R6.reuse, R10, R35 ;  /* 0x0000000a06047223 */ /* 0x040fe20000000023 */
[----:B------:R-:W-:Y:S01]  /*2240*/  FFMA R6, R6, R14, R5 ;  /* 0x0000000e06067223 */ /* 0x000fe20000000005 */
[C---:B------:R-:W-:Y:S01]  /*2250*/  FFMA R5, R17.reuse, R9, R28 ;  /* 0x0000000911057223 */ /* 0x040fe2000000001c */
[----:B------:R-:W-:Y:S01]  /*2260*/  FFMA R17, R17, R13, R16 ;  /* 0x0000000d11117223 */ /* 0x000fe20000000010 */
[C---:B----4-:R-:W-:Y:S01]  /*2270*/  FFMA R16, R20.reuse, R8, R29 ;  /* 0x0000000814107223 */ /* 0x050fe2000000001d */
[-C--:B------:R-:W-:Y:S01]  /*2280*/  FFMA R20, R20, R12.reuse, R33 ;  /* 0x0000000c14147223 */ /* 0x080fe20000000021 */
[C---:B------:R-:W-:Y:S01]  /*2290*/  FFMA R12, R24.reuse, R12, R39 ;  /* 0x0000000c180c7223 */ /* 0x040fe20000000027 */
[----:B------:R-:W-:Y:S01]  /*22a0*/  FFMA R8, R24, R8, R31 ;  /* 0x0000000818087223 */ /* 0x000fe2000000001f */
[C---:B------:R-:W-:Y:S01]  /*22b0*/  FFMA R45, R21.reuse, R9, R16 ;  /* 0x00000009152d7223 */ /* 0x040fe20000000010 */
[----:B------:R-:W-:Y:S01]  /*22c0*/  LDS.128 R28, [R53.X4+UR5+0x10] ;  /* 0x00001005351c7984 */ /* 0x000fe20008004c00 */
[-C--:B------:R-:W-:Y:S01]  /*22d0*/  FFMA R21, R21, R13.reuse, R20 ;  /* 0x0000000d15157223 */ /* 0x080fe20000000014 */
[C---:B------:R-:W-:Y:S01]  /*22e0*/  FFMA R13, R25.reuse, R13, R12 ;  /* 0x0000000d190d7223 */ /* 0x040fe2000000000c */
[----:B------:R-:W-:Y:S01]  /*22f0*/  FFMA R9, R25, R9, R8 ;  /* 0x0000000919097223 */ /* 0x000fe20000000008 */
[----:B------:R-:W1:Y:S01]  /*2300*/  LDS.128 R32, [R67+0x10] ;  /* 0x0000100043207984 */ /* 0x000e620000000c00 */
[C---:B------:R-:W-:Y:S01]  /*2310*/  FFMA R12, R22.reuse, R14, R21 ;  /* 0x0000000e160c7223 */ /* 0x040fe20000000015 */
[----:B------:R-:W-:Y:S01]  /*2320*/  FFMA R22, R22, R10, R45 ;  /* 0x0000000a16167223 */ /* 0x000fe2000000002d */
[C---:B------:R-:W-:Y:S01]  /*2330*/  FFMA R8, R18.reuse, R14, R17 ;  /* 0x0000000e12087223 */ /* 0x040fe20000000011 */
[----:B------:R-:W2:Y:S01]  /*2340*/  LDS.128 R36, [R67+0x90] ;  /* 0x0000900043247984 */ /* 0x000ea20000000c00 */
[----:B------:R-:W-:Y:S01]  /*2350*/  FFMA R18, R18, R10, R5 ;  /* 0x0000000a12127223 */ /* 0x000fe20000000005 */
[C---:B------:R-:W-:Y:S01]  /*2360*/  FFMA R14, R26.reuse, R14, R13 ;  /* 0x0000000e1a0e7223 */ /* 0x040fe2000000000d */
[-C--:B------:R-:W-:Y:S01]  /*2370*/  FFMA R5, R7, R11.reuse, R4 ;  /* 0x0000000b07057223 */ /* 0x080fe20000000004 */
[----:B------:R-:W3:Y:S01]  /*2380*/  LDS.128 R40, [R53.X4+UR5+0x810] ;  /* 0x0008100535287984 */ /* 0x000ee20008004c00 */
[C---:B------:R-:W-:Y:S01]  /*2390*/  FFMA R13, R19.reuse, R11, R18 ;  /* 0x0000000b130d7223 */ /* 0x040fe20000000012 */
[-C--:B------:R-:W-:Y:S01]  /*23a0*/  FFMA R19, R19, R15.reuse, R8 ;  /* 0x0000000f13137223 */ /* 0x080fe20000000008 */
[----:B------:R-:W-:Y:S01]  /*23b0*/  FFMA R10, R26, R10, R9 ;  /* 0x0000000a1a0a7223 */ /* 0x000fe20000000009 */
[----:B------:R-:W4:Y:S01]  /*23c0*/  LDS.128 R44, [R53.X4+UR5+0x890] ;  /* 0x00089005352c7984 */ /* 0x000f220008004c00 */
[----:B------:R-:W-:Y:S01]  /*23d0*/  FFMA R9, R7, R15, R6 ;  /* 0x0000000f07097223 */ /* 0x000fe20000000006 */
[C---:B------:R-:W-:Y:S01]  /*23e0*/  FFMA R7, R23.reuse, R11, R22 ;  /* 0x0000000b17077223 */ /* 0x040fe20000000016 */
[----:B------:R-:W-:Y:S01]  /*23f0*/  FFMA R23, R23, R15, R12 ;  /* 0x0000000f17177223 */ /* 0x000fe2000000000c */
[C---:B------:R-:W-:Y:S01]  /*2400*/  FFMA R11, R27.reuse, R11, R10 ;  /* 0x0000000b1b0b7223 */ /* 0x040fe2000000000a */
[----:B------:R-:W-:-:S02]  /*2410*/  FFMA R15, R27, R15, R14 ;  /* 0x0000000f1b0f7223 */ /* 0x000fc4000000000e */
[----:B------:R-:W-:Y:S01]  /*2420*/  LDS.128 R24, [R53.X4+UR5+0xa0] ;  /* 0x0000a00535187984 */ /* 0x000fe20008004c00 */
[C---:B-1----:R-:W-:Y:S01]  /*2430*/  FFMA R6, R28.reuse, R32, R5 ;  /* 0x000000201c067223 */ /* 0x042fe20000000005 */
[----:B--2---:R-:W-:-:S03]  /*2440*/  FFMA R28, R28, R36, R9 ;  /* 0x000000241c1c7223 */ /* 0x004fc60000000009 */
[C---:B------:R-:W-:Y:S01]  /*2450*/  FFMA R5, R29.reuse, R33, R6 ;  /* 0x000000211d057223 */ /* 0x040fe20000000006 */
[C---:B---3--:R-:W-:Y:S01]  /*2460*/  FFMA R4, R40.reuse, R36, R19 ;  /* 0x0000002428047223 */ /* 0x048fe20000000013 */
[----:B------:R-:W-:Y:S01]  /*2470*/  FFMA R40, R40, R32, R13 ;  /* 0x0000002028287223 */ /* 0x000fe2000000000d */
[-C--:B------:R-:W-:Y:S01]  /*2480*/  FFMA R29, R29, R37.reuse, R28 ;  /* 0x000000251d1d7223 */ /* 0x080fe2000000001c */
[----:B------:R-:W-:Y:S01]  /*2490*/  FFMA R28, R30, R34, R5 ;  /* 0x000000221e1c7223 */ /* 0x000fe20000000005 */
[C---:B------:R-:W-:Y:S01]  /*24a0*/  FFMA R9, R41.reuse, R37, R4 ;  /* 0x0000002529097223 */ /* 0x040fe20000000004 */
[C---:B----4-:R-:W-:Y:S01]  /*24b0*/  FFMA R16, R44.reuse, R36, R23 ;  /* 0x000000242c107223 */ /* 0x050fe20000000017 */
[-C--:B------:R-:W-:Y:S01]  /*24c0*/  FFMA R41, R41, R33.reuse, R40 ;  /* 0x0000002129297223 */ /* 0x080fe20000000028 */
        /* <DEDUP_REMOVED lines=9> */
[----:B------:R-:W-:Y:S01]  /*2560*/  FFMA R37, R49, R37, R36 ;  /* 0x0000002531257223 */ /* 0x000fe20000000024 */
[C---:B------:R-:W-:Y:S01]  /*2570*/  FFMA R32, R46.reuse, R38, R45 ;  /* 0x000000262e207223 */ /* 0x040fe2000000002d */
[----:B------:R-:W-:Y:S01]  /*2580*/  FFMA R46, R46, R34, R21 ;  /* 0x000000222e2e7223 */ /* 0x000fe20000000015 */
[----:B------:R-:W2:Y:S01]  /*2590*/  LDS.128 R12, [R67+0xa0] ;  /* 0x0000a000430c7984 */ /* 0x000ea20000000c00 */
[-C--:B------:R-:W-:Y:S01]  /*25a0*/  FFMA R30, R30, R38.reuse, R29 ;  /* 0x000000261e1e7223 */ /* 0x080fe2000000001d */
[----:B------:R-:W-:Y:S01]  /*25b0*/  FFMA R38, R50, R38, R37 ;  /* 0x0000002632267223 */ /* 0x000fe20000000025 */
[C---:B------:R-:W-:Y:S01]  /*25c0*/  FFMA R29, R31.reuse, R35, R28 ;  /* 0x000000231f1d7223 */ /* 0x040fe2000000001c */
[----:B------:R-:W3:Y:S01]  /*25d0*/  LDS.128 R16, [R53.X4+UR5+0x820] ;  /* 0x0008200535107984 */ /* 0x000ee20008004c00 */
[----:B------:R-:W-:Y:S01]  /*25e0*/  FFMA R37, R31, R39, R30 ;  /* 0x000000271f257223 */ /* 0x000fe2000000001e */
[-C--:B------:R-:W-:Y:S01]  /*25f0*/  FFMA R42, R42, R34.reuse, R41 ;  /* 0x000000222a2a7223 */ /* 0x080fe20000000029 */
[----:B------:R-:W-:Y:S01]  /*2600*/  FFMA R34, R50, R34, R33 ;  /* 0x0000002232227223 */ /* 0x000fe20000000021 */
[----:B------:R-:W4:Y:S01]  /*2610*/  LDS.128 R20, [R53.X4+UR5+0x8a0] ;  /* 0x0008a00535147984 */ /* 0x000f220008004c00 */
[-C--:B------:R-:W-:Y:S01]  /*2620*/  FFMA R31, R47, R35.reuse, R46 ;  /* 0x000000232f1f7223 */ /* 0x080fe2000000002e */
[C---:B------:R-:W-:Y:S01]  /*2630*/  FFMA R33, R43.reuse, R35, R42 ;  /* 0x000000232b217223 */ /* 0x040fe2000000002a */
[-C--:B------:R-:W-:Y:S01]  /*2640*/  FFMA R43, R43, R39.reuse, R40 ;  /* 0x000000272b2b7223 */ /* 0x080fe20000000028 */
[-C--:B------:R-:W-:Y:S01]  /*2650*/  FFMA R47, R47, R39.reuse, R32 ;  /* 0x000000272f2f7223 */ /* 0x080fe20000000020 */
[C---:B------:R-:W-:Y:S01]  /*2660*/  FFMA R39, R51.reuse, R39, R38 ;  /* 0x0000002733277223 */ /* 0x040fe20000000026 */
[----:B------:R-:W-:-:S02]  /*2670*/  FFMA R35, R51, R35, R34 ;  /* 0x0000002333237223 */ /* 0x000fc40000000022 */
        /* <DEDUP_REMOVED lines=35> */
[-C--:B------:R-:W-:Y:S01]  /*28b0*/  FFMA R23, R23, R15.reuse, R12 ;  /* 0x0000000f17177223 */ /* 0x080fe2000000000c */
[C---:B------:R-:W-:Y:S01]  /*28c0*/  FFMA R15, R27.reuse, R15, R14 ;  /* 0x0000000f1b0f7223 */ /* 0x040fe2000000000e */
[----:B------:R-:W-:-:S02]  /*28d0*/  FFMA R11, R27, R11, R10 ;  /* 0x0000000b1b0b7223 */ /* 0x000fc4000000000a */
[----:B------:R-:W-:Y:S01]  /*28e0*/  LDS.128 R24, [R67+0xc0] ;  /* 0x0000c00043187984 */ /* 0x000fe20000000c00 */
        /* <DEDUP_REMOVED lines=12> */
[----:B------:R-:W-:Y:S01]  /*29b0*/  LDS.128 R16, [R67+0x40] ;  /* 0x0000400043107984 */ /* 0x000fe20000000c00 */
[C---:B------:R-:W-:Y:S01]  /*29c0*/  FFMA R36, R48.reuse, R36, R11 ;  /* 0x0000002430247223 */ /* 0x040fe2000000000b */
[C---:B------:R-:W-:Y:S01]  /*29d0*/  FFMA R13, R41.reuse, R37, R40 ;  /* 0x00000025290d7223 */ /* 0x040fe20000000028 */
[----:B------:R-:W-:Y:S01]  /*29e0*/  FFMA R41, R41, R45, R8 ;  /* 0x0000002d29297223 */ /* 0x000fe20000000008 */
[----:B------:R-:W1:Y:S01]  /*29f0*/  LDS.128 R4, [R53.X4+UR5+0x40] ;  /* 0x0000400535047984 */ /* 0x000e620008004c00 */
[----:B------:R-:W-:Y:S01]  /*2a00*/  FFMA R37, R49, R37, R36 ;  /* 0x0000002531257223 */ /* 0x000fe20000000024 */
[----:B------:R-:W-:Y:S01]  /*2a10*/  FFMA R44, R48, R44, R15 ;  /* 0x0000002c302c7223 */ /* 0x000fe2000000000f */
[C---:B------:R-:W-:Y:S01]  /*2a20*/  FFMA R36, R42.reuse, R46, R41 ;  /* 0x0000002e2a247223 */ /* 0x040fe20000000029 */
[----:B------:R-:W2:Y:S01]  /*2a30*/  LDS.128 R8, [R53.X4+UR5+0x840] ;  /* 0x0008400535087984 */ /* 0x000ea20008004c00 */
[----:B------:R-:W-:Y:S01]  /*2a40*/  FFMA R42, R42, R38, R13 ;  /* 0x000000262a2a7223 */ /* 0x000fe2000000000d */
[----:B------:R-:W-:Y:S01]  /*2a50*/  FFMA R30, R30, R46, R29 ;  /* 0x0000002e1e1e7223 */ /* 0x000fe2000000001d */
[-C--:B------:R-:W-:Y:S01]  /*2a60*/  FFMA R34, R34, R38.reuse, R33 ;  /* 0x0000002622227223 */ /* 0x080fe20000000021 */
[----:B------:R-:W3:Y:S01]  /*2a70*/  LDS.128 R12, [R53.X4+UR5+0x8c0] ;  /* 0x0008c005350c7984 */ /* 0x000ee20008004c00 */
[----:B------:R-:W-:Y:S01]  /*2a80*/  FFMA R38, R50, R38, R37 ;  /* 0x0000002632267223 */ /* 0x000fe20000000025 */
[C---:B------:R-:W-:Y:S01]  /*2a90*/  FFMA R29, R31.reuse, R39, R28 ;  /* 0x000000271f1d7223 */ /* 0x040fe2000000001c */
[----:B------:R-:W-:Y:S01]  /*2aa0*/  FFMA R37, R31, R47, R30 ;  /* 0x0000002f1f257223 */ /* 0x000fe2000000001e */
[----:B------:R-:W4:Y:S01]  /*2ab0*/  LDS.128 R20, [R53.X4+UR5+0xc0] ;  /* 0x0000c00535147984 */ /* 0x000f220008004c00 */
[-C--:B------:R-:W-:Y:S01]  /*2ac0*/  FFMA R33, R35, R39.reuse, R34 ;  /* 0x0000002723217223 */ /* 0x080fe20000000022 */
[----:B------:R-:W-:Y:S01]  /*2ad0*/  FFMA R31, R43, R39, R42 ;  /* 0x000000272b1f7223 */ /* 0x000fe2000000002a */
[-C--:B------:R-:W-:Y:S01]  /*2ae0*/  FFMA R35, R35, R47.reuse, R32 ;  /* 0x0000002f23237223 */ /* 0x080fe20000000020 */
[----:B------:R-:W-:Y:S01]  /*2af0*/  FFMA R43, R43, R47, R36 ;  /* 0x0000002f2b2b7223 */ /* 0x000fe20000000024 */
[----:B------:R-:W-:Y:S01]  /*2b00*/  FFMA R45, R49, R45, R44 ;  /* 0x0000002d312d7223 */ /* 0x000fe2000000002c */
[----:B------:R-:W-:-:S03]  /*2b10*/  FFMA R39, R51, R39, R38 ;  /* 0x0000002733277223 */ /* 0x000fc60000000026 */
[----:B------:R-:W-:-:S04]  /*2b20*/  FFMA R46, R50, R46, R45 ;  /* 0x0000002e322e7223 */ /* 0x000fc8000000002d */
[----:B------:R-:W-:Y:S02]  /*2b30*/  FFMA R47, R51, R47, R46 ;  /* 0x0000002f332f7223 */ /* 0x000fe4000000002e */
[----:B------:R-:W-:Y:S01]  /*2b40*/  LDS.128 R48, [R53.X4+UR5+0xd0] ;  /* 0x0000d00535307984 */ /* 0x000fe20008004c00 */
[C---:B-1----:R-:W-:Y:S01]  /*2b50*/  FFMA R28, R4.reuse, R16, R29 ;  /* 0x00000010041c7223 */ /* 0x042fe2000000001d */
[----:B------:R-:W-:-:S03]  /*2b60*/  FFMA R4, R4, R24, R37 ;  /* 0x0000001804047223 */ /* 0x000fc60000000025 */
[C---:B------:R-:W-:Y:S01]  /*2b70*/  FFMA R29, R5.reuse, R17, R28 ;  /* 0x00000011051d7223 */ /* 0x040fe2000000001c */
[----:B------:R-:W-:Y:S01]  /*2b80*/  FFMA R5, R5, R25, R4 ;  /* 0x0000001905057223 */ /* 0x000fe20000000004 */
[C---:B--2---:R-:W-:Y:S01]  /*2b90*/  FFMA R28, R8.reuse, R16, R33 ;  /* 0x00000010081c7223 */ /* 0x044fe20000000021 */
[----:B------:R-:W-:Y:S01]  /*2ba0*/  FFMA R8, R8, R24, R35 ;  /* 0x0000001808087223 */ /* 0x000fe20000000023 */
[C---:B------:R-:W-:Y:S01]  /*2bb0*/  FFMA R4, R6.reuse, R18, R29 ;  /* 0x0000001206047223 */ /* 0x040fe2000000001d */
[----:B------:R-:W-:Y:S01]  /*2bc0*/  FFMA R6, R6, R26, R5 ;  /* 0x0000001a06067223 */ /* 0x000fe20000000005 */
[C---:B---3--:R-:W-:Y:S01]  /*2bd0*/  FFMA R40, R12.reuse, R24, R43 ;  /* 0x000000180c287223 */ /* 0x048fe2000000002b */
[C---:B------:R-:W-:Y:S01]  /*2be0*/  FFMA R5, R9.reuse, R17, R28 ;  /* 0x0000001109057223 */ /* 0x040fe2000000001c */
[-C--:B------:R-:W-:Y:S01]  /*2bf0*/  FFMA R12, R12, R16.reuse, R31 ;  /* 0x000000100c0c7223 */ /* 0x080fe2000000001f */
[----:B------:R-:W-:Y:S01]  /*2c00*/  LDS.128 R32, [R67+0x50] ;  /* 0x0000500043207984 */ /* 0x000fe20000000c00 */
[C---:B----4-:R-:W-:Y:S01]  /*2c10*/  FFMA R16, R20.reuse, R16, R39 ;  /* 0x0000001014107223 */ /* 0x050fe20000000027 */
[-C--:B------:R-:W-:Y:S01]  /*2c20*/  FFMA R9, R9, R25.reuse, R8 ;  /* 0x0000001909097223 */ /* 0x080fe20000000008 */
[----:B------:R-:W-:Y:S01]  /*2c30*/  FFMA R20, R20, R24, R47 ;  /* 0x0000001814147223 */ /* 0x000fe2000000002f */
[----:B------:R-:W1:Y:S02]  /*2c40*/  LDS.128 R28, [R53.X4+UR5+0x50] ;  /* 0x00005005351c7984 */ /* 0x000e640008004c00 */
[C---:B------:R-:W-:Y:S01]  /*2c50*/  FFMA R8, R10.reuse, R26, R9 ;  /* 0x0000001a0a087223 */ /* 0x040fe20000000009 */
[----:B------:R-:W-:Y:S01]  /*2c60*/  FFMA R10, R10, R18, R5 ;  /* 0x000000120a0a7223 */ /* 0x000fe20000000005 */
[----:B------:R-:W2:Y:S01]  /*2c70*/  LDS.128 R36, [R67+0xd0] ;  /* 0x0000d00043247984 */ /* 0x000ea20000000c00 */
[C---:B------:R-:W-:Y:S01]  /*2c80*/  FFMA R5, R13.reuse, R25, R40 ;  /* 0x000000190d057223 */ /* 0x040fe20000000028 */
[-C--:B------:R-:W-:Y:S01]  /*2c90*/  FFMA R13, R13, R17.reuse, R12 ;  /* 0x000000110d0d7223 */ /* 0x080fe2000000000c */
[----:B------:R-:W-:Y:S01]  /*2ca0*/  FFMA R17, R21, R17, R16 ;  /* 0x0000001115117223 */ /* 0x000fe20000000010 */
[----:B------:R-:W3:Y:S01]  /*2cb0*/  LDS.128 R40, [R53.X4+UR5+0x850] ;  /* 0x0008500535287984 */ /* 0x000ee20008004c00 */
[C---:B------:R-:W-:Y:S01]  /*2cc0*/  FFMA R12, R14.reuse, R26, R5 ;  /* 0x0000001a0e0c7223 */ /* 0x040fe20000000005 */
[C---:B------:R-:W-:Y:S01]  /*2cd0*/  FFMA R5, R7.reuse, R19, R4 ;  /* 0x0000001307057223 */ /* 0x040fe20000000004 */
[----:B------:R-:W-:Y:S01]  /*2ce0*/  FFMA R7, R7, R27, R6 ;  /* 0x0000001b07077223 */ /* 0x000fe20000000006 */
[----:B------:R-:W4:Y:S01]  /*2cf0*/  LDS.128 R44, [R53.X4+UR5+0x8d0] ;  /* 0x0008d005352c7984 */ /* 0x000f220008004c00 */
[-C--:B------:R-:W-:Y:S01]  /*2d00*/  FFMA R14, R14, R18.reuse, R13 ;  /* 0x000000120e0e7223 */ /* 0x080fe2000000000d */
[----:B------:R-:W-:Y:S01]  /*2d10*/  FFMA R18, R22, R18, R17 ;  /* 0x0000001216127223 */ /* 0x000fe20000000011 */
[----:B------:R-:W-:-:S04]  /*2d20*/  FFMA R21, R21, R25, R20 ;  /* 0x0000001915157223 */ /* 0x000fc80000000014 */
[----:B------:R-:W-:Y:S01]  /*2d30*/  FFMA R22, R22, R26, R21 ;  /* 0x0000001a16167223 */ /* 0x000fe20000000015 */
[C---:B-1----:R-:W-:Y:S01]  /*2d40*/  FFMA R4, R28.reuse, R32, R5 ;  /* 0x000000201c047223 */ /* 0x042fe20000000005 */
[C---:B------:R-:W-:Y:S01]  /*2d50*/  FFMA R5, R11.reuse, R19, R10 ;  /* 0x000000130b057223 */ /* 0x040fe2000000000a */
[----:B------:R-:W-:Y:S01]  /*2d60*/  FFMA R11, R11, R27, R8 ;  /* 0x0000001b0b0b7223 */ /* 0x000fe20000000008 */
[----:B--2---:R-:W-:Y:S01]  /*2d70*/  FFMA R28, R28, R36, R7 ;  /* 0x000000241c1c7223 */ /* 0x004fe20000000007 */
[----:B------:R-:W-:Y:S01]  /*2d80*/  FFMA R9, R29, R33, R4 ;  /* 0x000000211d097223 */ /* 0x000fe20000000004 */
[C---:B------:R-:W-:Y:S01]  /*2d90*/  FFMA R7, R15.reuse, R19, R14 ;  /* 0x000000130f077223 */ /* 0x040fe2000000000e */
[----:B------:R-:W-:Y:S01]  /*2da0*/  FFMA R15, R15, R27, R12 ;  /* 0x0000001b0f0f7223 */ /* 0x000fe2000000000c */
[----:B------:R-:W-:Y:S01]  /*2db0*/  FFMA R29, R29, R37, R28 ;  /* 0x000000251d1d7223 */ /* 0x000fe2000000001c */
[----:B------:R-:W-:Y:S01]  /*2dc0*/  FFMA R4, R30, R34, R9 ;  /* 0x000000221e047223 */ /* 0x000fe20000000009 */
[----:B------:R-:W-:Y:S01]  /*2dd0*/  FFMA R19, R23, R19, R18 ;  /* 0x0000001317137223 */ /* 0x000fe20000000012 */
[-C--:B---3--:R-:W-:Y:S01]  /*2de0*/  FFMA R12, R40, R36.reuse, R11 ;  /* 0x00000024280c7223 */ /* 0x088fe2000000000b */
[----:B----4-:R-:W-:Y:S01]  /*2df0*/  FFMA R20, R44, R36, R15 ;  /* 0x000000242c147223 */ /* 0x010fe2000000000f */
[----:B------:R-:W-:Y:S01]  /*2e00*/  FFMA R30, R30, R38, R29 ;  /* 0x000000261e1e7223 */ /* 0x000fe2000000001d */
[-C--:B------:R-:W-:Y:S01]  /*2e10*/  FFMA R40, R40, R32.reuse, R5 ;  /* 0x0000002028287223 */ /* 0x080fe20000000005 */
[-C--:B------:R-:W-:Y:S01]  /*2e20*/  FFMA R44, R44, R32.reuse, R7 ;  /* 0x000000202c2c7223 */ /* 0x080fe20000000007 */
[----:B------:R-:W-:Y:S01]  /*2e30*/  FFMA R29, R31, R35, R4 ;  /* 0x000000231f1d7223 */ /* 0x000fe20000000004 */
[----:B------:R-:W-:Y:S01]  /*2e40*/  FFMA R32, R48, R32, R19 ;  /* 0x0000002030207223 */ /* 0x000fe20000000013 */
[----:B------:R-:W-:Y:S01]  /*2e50*/  LDS.128 R4, [R67+0x60] ;  /* 0x0000600043047984 */ /* 0x000fe20000000c00 */
[C---:B------:R-:W-:Y:S01]  /*2e60*/  FFMA R21, R41.reuse, R33, R40 ;  /* 0x0000002129157223 */ /* 0x040fe20000000028 */
[----:B------:R-:W-:Y:S01]  /*2e70*/  FFMA R41, R41, R37, R12 ;  /* 0x0000002529297223 */ /* 0x000fe2000000000c */
[----:B------:R-:W-:Y:S01]  /*2e80*/  FFMA R27, R23, R27, R22 ;  /* 0x0000001b171b7223 */ /* 0x000fe20000000016 */
[----:B------:R-:W1:Y:S01]  /*2e90*/  LDS.128 R16, [R53.X4+UR5+0x60] ;  /* 0x0000600535107984 */ /* 0x000e620008004c00 */
[C---:B------:R-:W-:Y:S01]  /*2ea0*/  FFMA R22, R42.reuse, R34, R21 ;  /* 0x000000222a167223 */ /* 0x040fe20000000015 */
[C---:B------:R-:W-:Y:S01]  /*2eb0*/  FFMA R23, R45.reuse, R37, R20 ;  /* 0x000000252d177223 */ /* 0x040fe20000000014 */
[----:B------:R-:W-:Y:S01]  /*2ec0*/  FFMA R21, R45, R33, R44 ;  /* 0x000000212d157223 */ /* 0x000fe2000000002c */
[----:B------:R-:W2:Y:S01]  /*2ed0*/  LDS.128 R8, [R67+0xe0] ;  /* 0x0000e00043087984 */ /* 0x000ea20000000c00 */
[-C--:B------:R-:W-:Y:S01]  /*2ee0*/  FFMA R42, R42, R38.reuse, R41 ;  /* 0x000000262a2a7223 */ /* 0x080fe20000000029 */
[C---:B------:R-:W-:Y:S01]  /*2ef0*/  FFMA R28, R46.reuse, R38, R23 ;  /* 0x000000262e1c7223 */ /* 0x040fe20000000017 */
[----:B------:R-:W-:Y:S01]  /*2f00*/  FFMA R41, R43, R35, R22 ;  /* 0x000000232b297223 */ /* 0x000fe20000000016 */
[----:B------:R-:W3:Y:S01]  /*2f10*/  LDS.128 R12, [R53.X4+UR5+0x860] ;  /* 0x00086005350c7984 */ /* 0x000ee20008004c00 */
[----:B------:R-:W-:Y:S01]  /*2f20*/  FFMA R46, R46, R34, R21 ;  /* 0x000000222e2e7223 */ /* 0x000fe20000000015 */
[----:B------:R-:W-:Y:S01]  /*2f30*/  FFMA R36, R48, R36, R27 ;  /* 0x0000002430247223 */ /* 0x000fe2000000001b */
[-C--:B------:R-:W-:Y:S01]  /*2f40*/  FFMA R31, R31, R39.reuse, R30 ;  /* 0x000000271f1f7223 */ /* 0x080fe2000000001e */
[----:B------:R-:W4:Y:S01]  /*2f50*/  LDS.128 R20, [R53.X4+UR5+0x8e0] ;  /* 0x0008e00535147984 */ /* 0x000f220008004c00 */
[----:B------:R-:W-:Y:S01]  /*2f60*/  FFMA R45, R43, R39, R42 ;  /* 0x000000272b2d7223 */ /* 0x000fe2000000002a */
[C---:B------:R-:W-:Y:S01]  /*2f70*/  FFMA R43, R47.reuse, R35, R46 ;  /* 0x000000232f2b7223 */ /* 0x040fe2000000002e */
[----:B------:R-:W-:Y:S01]  /*2f80*/  FFMA R47, R47, R39, R28 ;  /* 0x000000272f2f7223 */ /* 0x000fe2000000001c */
[----:B------:R-:W4:Y:S01]  /*2f90*/  LDS.128 R24, [R53.X4+UR5+0xe0] ;  /* 0x0000e00535187984 */ /* 0x000f220008004c00 */
[C---:B------:R-:W-:Y:S01]  /*2fa0*/  FFMA R37, R49.reuse, R37, R36 ;  /* 0x0000002531257223 */ /* 0x040fe20000000024 */
[----:B------:R-:W-:-:S03]  /*2fb0*/  FFMA R33, R49, R33, R32 ;  /* 0x0000002131217223 */ /* 0x000fc60000000020 */
[C---:B------:R-:W-:Y:S01]  /*2fc0*/  FFMA R38, R50.reuse, R38, R37 ;  /* 0x0000002632267223 */ /* 0x040fe20000000025 */
[----:B------:R-:W-:-:S03]  /*2fd0*/  FFMA R34, R50, R34, R33 ;  /* 0x0000002232227223 */ /* 0x000fc60000000021 */
[C---:B------:R-:W-:Y:S01]  /*2fe0*/  FFMA R49, R51.reuse, R39, R38 ;  /* 0x0000002733317223 */ /* 0x040fe20000000026 */
[----:B------:R-:W-:Y:S01]  /*2ff0*/  FFMA R51, R51, R35, R34 ;  /* 0x0000002333337223 */ /* 0x000fe20000000022 */
[----:B------:R-:W-:Y:S04]  /*3000*/  LDS.128 R36, [R67+0xf0] ;  /* 0x0000f00043247984 */ /* 0x000fe80000000c00 */
[----:B------:R-:W-:Y:S01]  /*3010*/  LDS.128 R32, [R67+0x70] ;  /* 0x0000700043207984 */ /* 0x000fe20000000c00 */
        /* <DEDUP_REMOVED lines=10> */
[----:B------:R-:W1:Y:S01]  /*30c0*/  LDS.128 R28, [R53.X4+UR5+0x70] ;  /* 0x00007005351c7984 */ /* 0x000e620008004c00 */
[----:B------:R-:W-:Y:S01]  /*30d0*/  FFMA R41, R19, R7, R12 ;  /* 0x0000000713297223 */ /* 0x000fe2000000000c */
[----:B----4-:R-:W-:Y:S01]  /*30e0*/  FFMA R12, R20, R4, R43 ;  /* 0x00000004140c7223 */ /* 0x010fe2000000002b */
[----:B------:R-:W-:Y:S01]  /*30f0*/  FFMA R16, R14, R6, R17 ;  /* 0x000000060e107223 */ /* 0x000fe20000000011 */
[----:B------:R-:W-:Y:S01]  /*3100*/  FFMA R20, R20, R8, R47 ;  /* 0x0000000814147223 */ /* 0x000fe2000000002f */
[C---:B------:R-:W-:Y:S01]  /*3110*/  FFMA R4, R24.reuse, R4, R51 ;  /* 0x0000000418047223 */ /* 0x040fe20000000033 */
[----:B------:R-:W-:Y:S01]  /*3120*/  FFMA R17, R21, R5, R12 ;  /* 0x0000000515117223 */ /* 0x000fe2000000000c */
[----:B------:R-:W-:Y:S01]  /*3130*/  FFMA R8, R24, R8, R49 ;  /* 0x0000000818087223 */ /* 0x000fe20000000031 */
[----:B------:R-:W-:Y:S01]  /*3140*/  FFMA R43, R15, R7, R16 ;  /* 0x000000070f2b7223 */ /* 0x000fe20000000010 */
[-C--:B------:R-:W-:Y:S01]  /*3150*/  FFMA R21, R21, R9.reuse, R20 ;  /* 0x0000000915157223 */ /* 0x080fe20000000014 */
[----:B------:R-:W-:Y:S01]  /*3160*/  FFMA R16, R22, R6, R17 ;  /* 0x0000000616107223 */ /* 0x000fe20000000011 */
[C---:B------:R-:W-:Y:S01]  /*3170*/  FFMA R9, R25.reuse, R9, R8 ;  /* 0x0000000919097223 */ /* 0x040fe20000000008 */
[----:B------:R-:W-:Y:S01]  /*3180*/  FFMA R5, R25, R5, R4 ;  /* 0x0000000519057223 */ /* 0x000fe20000000004 */
[-C--:B------:R-:W-:Y:S01]  /*3190*/  FFMA R14, R14, R10.reuse, R13 ;  /* 0x0000000a0e0e7223 */ /* 0x080fe2000000000d */
[-C--:B------:R-:W-:Y:S01]  /*31a0*/  FFMA R22, R22, R10.reuse, R21 ;  /* 0x0000000a16167223 */ /* 0x080fe20000000015 */
[C---:B------:R-:W-:Y:S01]  /*31b0*/  FFMA R10, R26.reuse, R10, R9 ;  /* 0x0000000a1a0a7223 */ /* 0x040fe20000000009 */
[----:B------:R-:W-:Y:S01]  /*31c0*/  FFMA R6, R26, R6, R5 ;  /* 0x000000061a067223 */ /* 0x000fe20000000005 */
[----:B------:R-:W-:Y:S01]  /*31d0*/  FFMA R45, R19, R11, R18 ;  /* 0x0000000b132d7223 */ /* 0x000fe20000000012 */
[----:B------:R-:W-:Y:S01]  /*31e0*/  FFMA R21, R23, R7, R16 ;  /* 0x0000000717157223 */ /* 0x000fe20000000010 */
[-C--:B------:R-:W-:Y:S01]  /*31f0*/  FFMA R47, R15, R11.reuse, R14 ;  /* 0x0000000b0f2f7223 */ /* 0x080fe2000000000e */
[----:B------:R-:W-:Y:S01]  /*3200*/  LDS.128 R16, [R53.X4+UR5+0x8f0] ;  /* 0x0008f00535107984 */ /* 0x000fe20008004c00 */
[-C--:B------:R-:W-:Y:S01]  /*3210*/  FFMA R23, R23, R11.reuse, R22 ;  /* 0x0000000b17177223 */ /* 0x080fe20000000016 */
[C---:B------:R-:W-:Y:S01]  /*3220*/  FFMA R11, R27.reuse, R11, R10 ;  /* 0x0000000b1b0b7223 */ /* 0x040fe2000000000a */
[----:B------:R-:W-:Y:S01]  /*3230*/  FFMA R27, R27, R7, R6 ;  /* 0x000000071b1b7223 */ /* 0x000fe20000000006 */
[----:B------:R-:W2:Y:S01]  /*3240*/  LDS.128 R12, [R53.X4+UR5+0x870] ;  /* 0x00087005350c7984 */ /* 0x000ea20008004c00 */
[----:B------:R-:W-:-:S02]  /*3250*/  LEA R9, R68, R55, 0xc ;  /* 0x0000003744097211 */ /* 0x000fc400078e60ff */
[----:B------:R-:W-:Y:S01]  /*3260*/  LEA R20, R68, 0x3000, 0xd ;  /* 0x0000300044147811 */ /* 0x000fe200078e68ff */
[----:B------:R-:W3:Y:S01]  /*3270*/  LDS.128 R4, [R53.X4+UR5+0xf0] ;  /* 0x0000f00535047984 */ /* 0x000ee20008004c00 */
[----:B------:R-:W-:Y:S01]  /*3280*/  MOV R8, R63 ;  /* 0x0000003f00087202 */ /* 0x000fe20000000f00 */
[----:B------:R-:W-:Y:S02]  /*3290*/  USHF.L.U32 UR5, UR4, 0xc, URZ ;  /* 0x0000000c04057899 */ /* 0x000fe4000800063f */
[----:B------:R-:W-:Y:S06]  /*32a0*/  BAR.SYNC 0x0 ;  /* 0x0000000000007b1d */ /* 0x000fec0000000000 */
[----:B------:R-:W-:Y:S01]  /*32b0*/  @!PT LDS RZ, [RZ] ;  /* 0x00000000fffff984 */ /* 0x000fe20000000800 */
[----:B------:R-:W-:Y:S01]  /*32c0*/  @!PT LDS RZ, [RZ] ;  /* 0x00000000fffff984 */ /* 0x000fe20000000800 */
[----:B------:R-:W-:Y:S01]  /*32d0*/  @!PT LDS RZ, [RZ] ;  /* 0x00000000fffff984 */ /* 0x000fe20000000800 */
[----:B------:R4:W-:Y:S01]  /*32e0*/  LDGSTS.E.BYPASS.128 [R9], [R64.64], !P0 ;  /* 0x0000000040097fae */ /* 0x0009e2000c101c48 */
[----:B------:R-:W-:Y:S01]  /*32f0*/  IADD3 R63, P1, R8, 0x80, RZ ;  /* 0x00000080083f7810 */ /* 0x000fe20007f3e0ff */
[C---:B-1----:R-:W-:Y:S01]  /*3300*/  FFMA R10, R28.reuse, R32, R41 ;  /* 0x000000201c0a7223 */ /* 0x042fe20000000029 */
[----:B------:R-:W-:Y:S01]  /*3310*/  FFMA R28, R28, R36, R45 ;  /* 0x000000241c1c7223 */ /* 0x000fe2000000002d */
[-C--:B------:R-:W-:Y:S01]  /*3320*/  IADD3 R41, R55, R20.reuse, RZ ;  /* 0x0000001437297210 */ /* 0x080fe20007ffe0ff */
[----:B------:R-:W0:Y:S01]  /*3330*/  LDGDEPBAR ;  /* 0x00000000000079af */ /* 0x000e220000000000 */
[----:B------:R-:W-:Y:S01]  /*3340*/  IADD3 R45, R54, R20, RZ ;  /* 0x00000014362d7210 */ /* 0x000fe20007ffe0ff */
[C---:B------:R-:W-:Y:S01]  /*3350*/  FFMA R25, R29.reuse, R33, R10 ;  /* 0x000000211d197223 */ /* 0x040fe2000000000a */
[----:B------:R-:W-:-:S03]  /*3360*/  FFMA R29, R29, R37, R28 ;  /* 0x000000251d1d7223 */ /* 0x000fc6000000001c */
[C---:B------:R-:W-:Y:S01]  /*3370*/  FFMA R20, R30.reuse, R34, R25 ;  /* 0x000000221e147223 */ /* 0x040fe20000000019 */
[----:B----4-:R-:W-:Y:S01]  /*3380*/  MOV R9, R62 ;  /* 0x0000003e00097202 */ /* 0x010fe20000000f00 */
[----:B------:R-:W-:Y:S02]  /*3390*/  FFMA R22, R30, R38, R29 ;  /* 0x000000261e167223 */ /* 0x000fe4000000001d */
[----:B------:R-:W-:Y:S01]  /*33a0*/  FFMA R30, R31, R35, R20 ;  /* 0x000000231f1e7223 */ /* 0x000fe20000000014 */
[----:B------:R-:W-:Y:S01]  /*33b0*/  IADD3.X R62, RZ, R9, RZ, P1, !PT ;  /* 0x00000009ff3e7210 */ /* 0x000fe20000ffe4ff */
[----:B------:R1:W-:Y:S01]  /*33c0*/  LDGSTS.E.BYPASS.128 [R41], [R8.64], !P0 ;  /* 0x0000000008297fae */ /* 0x0003e2000c101c48 */
[----:B------:R-:W-:-:S03]  /*33d0*/  IADD3 R64, P1, R64, 0x80, RZ ;  /* 0x0000008040407810 */ /* 0x000fc60007f3e0ff */
[----:B------:R1:W-:Y:S01]  /*33e0*/  LDGSTS.E.BYPASS.128 [R45], [R8.64], !P0 ;  /* 0x00000000082d7fae */ /* 0x0003e2000c101c48 */
[----:B------:R-:W-:Y:S02]  /*33f0*/  ISETP.GE.U32.AND P0, PT, R66, 0x60, PT ;  /* 0x000000604200780c */ /* 0x000fe40003f06070 */
[----:B------:R-:W-:Y:S01]  /*3400*/  IADD3.X R65, RZ, R65, RZ, P1, !PT ;  /* 0x00000041ff417210 */ /* 0x000fe20000ffe4ff */
[----:B------:R-:W0:Y:S01]  /*3410*/  LDGDEPBAR ;  /* 0x00000000000079af */ /* 0x000e220000000000 */
[C---:B--2---:R-:W-:Y:S01]  /*3420*/  FFMA R10, R12.reuse, R32, R43 ;  /* 0x000000200c0a7223 */ /* 0x044fe2000000002b */
[-C--:B------:R-:W-:Y:S01]  /*3430*/  FFMA R12, R12, R36.reuse, R47 ;  /* 0x000000240c0c7223 */ /* 0x080fe2000000002f */
[----:B------:R-:W-:Y:S02]  /*3440*/  FFMA R43, R31, R39, R22 ;  /* 0x000000271f2b7223 */ /* 0x000fe40000000016 */
[C---:B------:R-:W-:Y:S01]  /*3450*/  FFMA R25, R13.reuse, R33, R10 ;  /* 0x000000210d197223 */ /* 0x040fe2000000000a */
[----:B------:R-:W-:Y:S01]  /*3460*/  FFMA R13, R13, R37, R12 ;  /* 0x000000250d0d7223 */ /* 0x000fe2000000000c */
[C---:B-1----:R-:W-:Y:S01]  /*3470*/  FFMA R8, R16.reuse, R36, R23 ;  /* 0x0000002410087223 */ /* 0x042fe20000000017 */
[-C--:B------:R-:W-:Y:S01]  /*3480*/  FFMA R16, R16, R32.reuse, R21 ;  /* 0x0000002010107223 */ /* 0x080fe20000000015 */
[C---:B---3--:R-:W-:Y:S01]  /*3490*/  FFMA R32, R4.reuse, R32, R27 ;  /* 0x0000002004207223 */ /* 0x048fe2000000001b */
[----:B------:R-:W-:Y:S01]  /*34a0*/  FFMA R4, R4, R36, R11 ;  /* 0x0000002404047223 */ /* 0x000fe2000000000b */
[C---:B------:R-:W-:Y:S01]  /*34b0*/  FFMA R28, R14.reuse, R34, R25 ;  /* 0x000000220e1c7223 */ /* 0x040fe20000000019 */
[C---:B------:R-:W-:Y:S01]  /*34c0*/  FFMA R9, R17.reuse, R33, R16 ;  /* 0x0000002111097223 */ /* 0x040fe20000000010 */
[----:B------:R-:W-:Y:S01]  /*34d0*/  FFMA R17, R17, R37, R8 ;  /* 0x0000002511117223 */ /* 0x000fe20000000008 */
[C---:B------:R-:W-:Y:S01]  /*34e0*/  FFMA R33, R5.reuse, R33, R32 ;  /* 0x0000002105217223 */ /* 0x040fe20000000020 */
[----:B------:R-:W-:Y:S01]  /*34f0*/  FFMA R5, R5, R37, R4 ;  /* 0x0000002505057223 */ /* 0x000fe20000000004 */
[-C--:B------:R-:W-:Y:S01]  /*3500*/  FFMA R14, R14, R38.reuse, R13 ;  /* 0x000000260e0e7223 */ /* 0x080fe2000000000d */
[C---:B------:R-:W-:Y:S01]  /*3510*/  FFMA R8, R18.reuse, R38, R17 ;  /* 0x0000002612087223 */ /* 0x040fe20000000011 */
[-C--:B------:R-:W-:Y:S01]  /*3520*/  FFMA R18, R18, R34.reuse, R9 ;  /* 0x0000002212127223 */ /* 0x080fe20000000009 */
[C---:B------:R-:W-:Y:S01]  /*3530*/  FFMA R34, R6.reuse, R34, R33 ;  /* 0x0000002206227223 */ /* 0x040fe20000000021 */
[----:B------:R-:W-:Y:S01]  /*3540*/  FFMA R6, R6, R38, R5 ;  /* 0x0000002606067223 */ /* 0x000fe20000000005 */
[-C--:B------:R-:W-:Y:S01]  /*3550*/  FFMA R41, R15, R39.reuse, R14 ;  /* 0x000000270f297223 */ /* 0x080fe2000000000e */
[----:B------:R-:W-:Y:S01]  /*3560*/  FFMA R33, R19, R39, R8 ;  /* 0x0000002713217223 */ /* 0x000fe20000000008 */
[----:B------:R-:W-:-:S04]  /*3570*/  DEPBAR.LE SB0, 0x4 ;  /* 0x000081000000791a */ /* 0x000fc80000000000 */
[-C--:B------:R-:W-:Y:S01]  /*3580*/  FFMA R28, R15, R35.reuse, R28 ;  /* 0x000000230f1c7223 */ /* 0x080fe2000000001c */
[----:B------:R-:W-:Y:S01]  /*3590*/  FFMA R29, R19, R35, R18 ;  /* 0x00000023131d7223 */ /* 0x000fe20000000012 */
[C---:B------:R-:W-:Y:S01]  /*35a0*/  FFMA R39, R7.reuse, R39, R6 ;  /* 0x0000002707277223 */ /* 0x040fe20000000006 */
[----:B------:R-:W-:Y:S01]  /*35b0*/  FFMA R31, R7, R35, R34 ;  /* 0x00000023071f7223 */ /* 0x000fe20000000022 */
[----:B------:R-:W-:Y:S06]  /*35c0*/  BAR.SYNC 0x0 ;  /* 0x0000000000007b1d */ /* 0x000fec0000000000 */
[----:B------:R-:W-:Y:S01]  /*35d0*/  @P0 CALL.REL.NOINC `(.L_x_2) ;  /* 0x0000001000000944 */ /* 0x000fe20003c00000 */
[----:B------:R-:W-:Y:S05]  /*35e0*/  BRA `(.L_x_3) ;  /* 0xffffead000007947 */ /* 0x000fea000383ffff */
.L_x_2:
[----:B------:R-:W-:Y:S01]  /*35f0*/  LOP3.LUT R5, R56, 0x7, RZ, 0xc0, !PT ;  /* 0x0000000738057812 */ /* 0x000fe200078ec0ff */
[----:B------:R-:W-:-:S04]  /*3600*/  DEPBAR.LE SB0, 0x0 ;  /* 0x000080000000791a */ /* 0x000fc80000000000 */
[----:B------:R-:W-:Y:S01]  /*3610*/  SHF.R.U32.HI R4, RZ, 0x3, R58 ;  /* 0x00000003ff047819 */ /* 0x000fe2000001163a */
[----:B------:R-:W-:Y:S01]  /*3620*/  IMAD R58, R58, 0x21, R5 ;  /* 0x000000213a3a7824 */ /* 0x000fe200078e0205 */
[----:B------:R-:W-:Y:S06]  /*3630*/  BAR.SYNC 0x0 ;  /* 0x0000000000007b1d */ /* 0x000fec0000000000 */
[----:B------:R-:W-:Y:S01]  /*3640*/  LEA R6, R5, R4, 0x2 ;  /* 0x0000000405067211 */ /* 0x000fe200078e10ff */
[----:B------:R-:W-:Y:S01]  /*3650*/  IMAD.WIDE R52, R3, R52, c[0x0][0x180] ;  /* 0x0000600003347625 */ /* 0x000fe200078e0234 */
[----:B------:R-:W-:-:S02]  /*3660*/  SHF.L.U32 R4, R58, 0x1, RZ ;  /* 0x000000013a047819 */ /* 0x000fc400000006ff */
[C---:B------:R-:W-:Y:S01]  /*3670*/  ISETP.GE.AND P1, PT, R3.reuse, c[0x0][0x188], PT ;  /* 0x0000620003007a0c */ /* 0x040fe20003f26270 */
[----:B------:R-:W-:Y:S01]  /*3680*/  IMAD R6, R6, 0x21, R57 ;  /* 0x0000002106067824 */ /* 0x000fe200078e0239 */
[----:B------:R-:W-:Y:S01]  /*3690*/  LOP3.LUT R59, R0, 0x20, R59, 0xfe, !PT ;  /* 0x00000020003b7812 */ /* 0x000fe200078efe3b */
[----:B------:R-:W-:Y:S01]  /*36a0*/  STS.64 [R4.X4], R30 ;  /* 0x0000001e04007388 */ /* 0x000fe20000004a00 */
[C---:B------:R-:W-:Y:S02]  /*36b0*/  ISETP.LT.AND P3, PT, R2.reuse, 0x1, !P1 ;  /* 0x000000010200780c */ /* 0x040fe40004f61270 */
[----:B------:R-:W-:Y:S01]  /*36c0*/  ISETP.GE.AND P2, PT, R2, 0x1, PT ;  /* 0x000000010200780c */ /* 0x000fe20003f46270 */
[----:B------:R-:W-:Y:S01]  /*36d0*/  STS.64 [R4.X4+0x40], R28 ;  /* 0x0000401c04007388 */ /* 0x000fe20000004a00 */
[----:B------:R-:W-:Y:S02]  /*36e0*/  LOP3.LUT R0, R3, 0x2, RZ, 0xfc, !PT ;  /* 0x0000000203007812 */ /* 0x000fe400078efcff */
[----:B------:R-:W-:Y:S01]  /*36f0*/  ISETP.GE.AND P0, PT, R59, 0x1, PT ;  /* 0x000000013b00780c */ /* 0x000fe20003f06270 */
[----:B------:R-:W-:Y:S01]  /*3700*/  STS [R4.X4+0x84], R43 ;  /* 0x0000842b04007388 */ /* 0x000fe20000004800 */
[----:B------:R-:W-:-:S02]  /*3710*/  ISETP.LT.AND P4, PT, R61, c[0x0][0x188], !P2 ;  /* 0x000062003d007a0c */ /* 0x000fc40005781270 */
[----:B------:R-:W-:Y:S01]  /*3720*/  ISETP.LT.AND P5, PT, R0, c[0x0][0x188], !P2 ;  /* 0x0000620000007a0c */ /* 0x000fe200057a1270 */
[----:B------:R-:W-:Y:S01]  /*3730*/  STS [R4.X4+0x88], R39 ;  /* 0x0000882704007388 */ /* 0x000fe20000004800 */
[----:B------:R-:W-:Y:S02]  /*3740*/  ISETP.LT.AND P1, PT, R59, 0x1, !P1 ;  /* 0x000000013b00780c */ /* 0x000fe40004f21270 */
[----:B------:R-:W-:Y:S01]  /*3750*/  ISETP.LT.AND P2, PT, R60, c[0x0][0x188], !P2 ;  /* 0x000062003c007a0c */ /* 0x000fe20005741270 */
[----:B------:R-:W-:Y:S01]  /*3760*/  STS [R4.X4+0xc4], R41 ;  /* 0x0000c42904007388 */ /* 0x000fe20000004800 */
[----:B------:R-:W-:-:S03]  /*3770*/  ISETP.LT.AND P6, PT, R61, c[0x0][0x188], !P0 ;  /* 0x000062003d007a0c */ /* 0x000fc600047c1270 */
[----:B------:R-:W-:Y:S04]  /*3780*/  STS [R4.X4+0xc8], R33 ;  /* 0x0000c82104007388 */ /* 0x000fe80000004800 */
[----:B------:R-:W-:Y:S06]  /*3790*/  BAR.SYNC 0x0 ;  /* 0x0000000000007b1d */ /* 0x000fec0000000000 */
[----:B------:R-:W1:Y:S04]  /*37a0*/  LDS R5, [R6.X4] ;  /* 0x0000000006057984 */ /* 0x000e680000004800 */
[----:B------:R-:W2:Y:S04]  /*37b0*/  LDS R7, [R6.X4+0x4] ;  /* 0x0000040006077984 */ /* 0x000ea80000004800 */
[----:B------:R-:W3:Y:S04]  /*37c0*/  LDS R9, [R6.X4+0x8] ;  /* 0x0000080006097984 */ /* 0x000ee80000004800 */
[----:B------:R-:W4:Y:S04]  /*37d0*/  LDS R11, [R6.X4+0xc] ;  /* 0x00000c00060b7984 */ /* 0x000f280000004800 */
[----:B------:R-:W4:Y:S04]  /*37e0*/  LDS R13, [R6.X4+0x1080] ;  /* 0x00108000060d7984 */ /* 0x000f280000004800 */
[----:B------:R-:W4:Y:S04]  /*37f0*/  LDS R15, [R6.X4+0x1084] ;  /* 0x00108400060f7984 */ /* 0x000f280000004800 */
[----:B------:R-:W4:Y:S04]  /*3800*/  LDS R17, [R6.X4+0x1088] ;  /* 0x0010880006117984 */ /* 0x000f280000004800 */
[----:B-1----:R1:W-:Y:S01]  /*3810*/  @P3 STG.E [R52.64], R5 ;  /* 0x0000000534003986 */ /* 0x0023e2000c101908 */
[----:B------:R-:W-:-:S02]  /*3820*/  ISETP.LT.AND P3, PT, R0, c[0x0][0x188], !P0 ;  /* 0x0000620000007a0c */ /* 0x000fc40004761270 */
[----:B------:R-:W-:Y:S01]  /*3830*/  ISETP.LT.AND P0, PT, R60, c[0x0][0x188], !P0 ;  /* 0x000062003c007a0c */ /* 0x000fe20004701270 */
[----:B--2---:R1:W-:Y:S04]  /*3840*/  @P4 STG.E [R52.64+0x4], R7 ;  /* 0x0000040734004986 */ /* 0x0043e8000c101908 */
[----:B---3--:R1:W-:Y:S04]  /*3850*/  @P5 STG.E [R52.64+0x8], R9 ;  /* 0x0000080934005986 */ /* 0x0083e8000c101908 */
[----:B----4-:R1:W-:Y:S04]  /*3860*/  @P2 STG.E [R52.64+0xc], R11 ;  /* 0x00000c0b34002986 */ /* 0x0103e8000c101908 */
[----:B------:R1:W-:Y:S04]  /*3870*/  @P1 STG.E [R52.64], R13 ;  /* 0x0000000d34001986 */ /* 0x0003e8000c101908 */
[----:B------:R1:W-:Y:S04]  /*3880*/  @P6 STG.E [R52.64+0x4], R15 ;  /* 0x0000040f34006986 */ /* 0x0003e8000c101908 */
[----:B------:R1:W-:Y:S01]  /*3890*/  @P3 STG.E [R52.64+0x8], R17 ;  /* 0x0000081134003986 */ /* 0x0003e2000c101908 */
[----:B------:R-:W-:Y:S05]  /*38a0*/  @!P0 EXIT ;  /* 0x000000000000894d */ /* 0x000fea0003800000 */
[----:B------:R-:W2:Y:S04]  /*38b0*/  LDS R3, [R6.X4+0x108c] ;  /* 0x00108c0006037984 */ /* 0x000ea80000004800 */
[----:B--2---:R-:W-:Y:S01]  /*38c0*/  STG.E [R52.64+0xc], R3 ;  /* 0x00000c0334007986 */ /* 0x004fe2000c101908 */
[----:B------:R-:W-:Y:S05]  /*38d0*/  EXIT ;  /* 0x000000000000794d */ /* 0x000fea0003800000 */
.L_x_4:
[----:B------:R-:W-:-:S00]  /*38e0*/  BRA `(.L_x_4) ;  /* 0xfffffff000007947 */ /* 0x000fc0000383ffff */
[----:B------:R-:W-:-:S00]  /*38f0*/  NOP ;  /* 0x0000000000007918 */ /* 0x000fc00000000000 */
        /* <DEDUP_REMOVED lines=8> */
.L_x_5:


//--------------------- .nv.shared.triton_mm_plus_mm --------------------------
	.section	.nv.shared.triton_mm_plus_mm,"aw",@nobits
	.align	16
